# CuTe-DSL kernel — source=cudnn_frontend_dsl family=nsa_select
# config = {"dtype": "BFloat16", "head_dim": 256, "block_size": 16}


// ===== COMPILED SASS (sm_100a) =====

	.target	sm_100a

	.elftype	@"ET_EXEC"


//--------------------- .note.nv.tkinfo           --------------------------
	.section	.note.nv.tkinfo,"",@"SHT_NOTE"
	.sectionflags	@"SHF_NOTE_NV_TKINFO"
	.tkinfo
        /*0018*/ 	.word	0x00000081
        /*0030*/ 	.string	""
        /*0030*/ 	.string	"ptxas"
        /*0030*/ 	.string	"Cuda compilation tools, release 12.9, V12.9.83"
        /*0030*/ 	.string	"Build system must define TOOLS_VERSION_EXTENDED"
        /*0030*/ 	.string	"-O 3 -arch sm_100a "



//--------------------- .note.nv.cuver            --------------------------
	.section	.note.nv.cuver,"",@"SHT_NOTE"
	.sectionflags	@"SHF_NOTE_NV_CUVER"
        /*0018*/ 	.short	0x0001
        /*001a*/ 	.short	0x0064
        /*001c*/ 	.short	0x0001
        /*001e*/ 	.short	0x0000
        /*0020*/ 	.short	0x0001
        /*0022*/ 	.short	0x0000


//--------------------- .nv.info                  --------------------------
	.section	.nv.info,"",@"SHT_CUDA_INFO"
	.align	4


	//----- nvinfo : EIATTR_REGCOUNT
	.align		4
        /*0000*/ 	.byte	0x04, 0x2f
        /*0002*/ 	.short	(.L_1 - .L_0)
	.align		4
.L_0:
        /*0004*/ 	.word	index@(kernel_cutlass_kernel_cudnnnative_sparse_attentionselectionNSA_select_attn_fwd_hmmaHopperSelectAttentionFwd_object_at__CopyAtom_ThrID10_TVLayoutSrc112801_TVLayoutDst112801_Valuetypebf16_t_0)
        /*0008*/ 	.word	0x000000f4


	//----- nvinfo : EIATTR_FRAME_SIZE
	.align		4
.L_1:
        /*000c*/ 	.byte	0x04, 0x11
        /*000e*/ 	.short	(.L_3 - .L_2)
	.align		4
.L_2:
        /*0010*/ 	.word	index@(kernel_cutlass_kernel_cudnnnative_sparse_attentionselectionNSA_select_attn_fwd_hmmaHopperSelectAttentionFwd_object_at__CopyAtom_ThrID10_TVLayoutSrc112801_TVLayoutDst112801_Valuetypebf16_t_0)
        /*0014*/ 	.word	0x00000000


	//----- nvinfo : EIATTR_MIN_STACK_SIZE
	.align		4
.L_3:
        /*0018*/ 	.byte	0x04, 0x12
        /*001a*/ 	.short	(.L_5 - .L_4)
	.align		4
.L_4:
        /*001c*/ 	.word	index@(kernel_cutlass_kernel_cudnnnative_sparse_attentionselectionNSA_select_attn_fwd_hmmaHopperSelectAttentionFwd_object_at__CopyAtom_ThrID10_TVLayoutSrc112801_TVLayoutDst112801_Valuetypebf16_t_0)
        /*0020*/ 	.word	0x00000000
.L_5:


//--------------------- .nv.info.kernel_cutlass_kernel_cudnnnative_sparse_attentionselectionNSA_select_attn_fwd_hmmaHopperSelectAttentionFwd_object_at__CopyAtom_ThrID10_TVLayoutSrc112801_TVLayoutDst112801_Valuetypebf16_t_0 --------------------------
	.section	.nv.info.kernel_cutlass_kernel_cudnnnative_sparse_attentionselectionNSA_select_attn_fwd_hmmaHopperSelectAttentionFwd_object_at__CopyAtom_ThrID10_TVLayoutSrc112801_TVLayoutDst112801_Valuetypebf16_t_0,"",@"SHT_CUDA_INFO"
	.sectionflags	@""
	.align	4


	//----- nvinfo : EIATTR_CUDA_API_VERSION
	.align		4
        /*0000*/ 	.byte	0x04, 0x37
        /*0002*/ 	.short	(.L_7 - .L_6)
.L_6:
        /*0004*/ 	.word	0x00000081


	//----- nvinfo : EIATTR_KPARAM_INFO
	.align		4
.L_7:
        /*0008*/ 	.byte	0x04, 0x17
        /*000a*/ 	.short	(.L_9 - .L_8)
.L_8:
        /*000c*/ 	.word	0x00000000
        /*0010*/ 	.short	0x0009
        /*0012*/ 	.short	0x0228
        /*0014*/ 	.byte	0x00, 0xf0, 0x11, 0x00


	//----- nvinfo : EIATTR_KPARAM_INFO
	.align		4
.L_9:
        /*0018*/ 	.byte	0x04, 0x17
        /*001a*/ 	.short	(.L_11 - .L_10)
.L_10:
        /*001c*/ 	.word	0x00000000
        /*0020*/ 	.short	0x0008
        /*0022*/ 	.short	0x0220
        /*0024*/ 	.byte	0x00, 0xf0, 0x21, 0x00


	//----- nvinfo : EIATTR_KPARAM_INFO
	.align		4
.L_11:
        /*0028*/ 	.byte	0x04, 0x17
        /*002a*/ 	.short	(.L_13 - .L_12)
.L_12:
        /*002c*/ 	.word	0x00000000
        /*0030*/ 	.short	0x0007
        /*0032*/ 	.short	0x0218
        /*0034*/ 	.byte	0x00, 0xf0, 0x21, 0x00


	//----- nvinfo : EIATTR_KPARAM_INFO
	.align		4
.L_13:
        /*0038*/ 	.byte	0x04, 0x17
        /*003a*/ 	.short	(.L_15 - .L_14)
.L_14:
        /*003c*/ 	.word	0x00000000
        /*0040*/ 	.short	0x0006
        /*0042*/ 	.short	0x0210
        /*0044*/ 	.byte	0x00, 0xf0, 0x21, 0x00


	//----- nvinfo : EIATTR_KPARAM_INFO
	.align		4
.L_15:
        /*0048*/ 	.byte	0x04, 0x17
        /*004a*/ 	.short	(.L_17 - .L_16)
.L_16:
        /*004c*/ 	.word	0x00000000
        /*0050*/ 	.short	0x0005
        /*0052*/ 	.short	0x0208
        /*0054*/ 	.byte	0x00, 0xf0, 0x21, 0x00


	//----- nvinfo : EIATTR_KPARAM_INFO
	.align		4
.L_17:
        /*0058*/ 	.byte	0x04, 0x17
        /*005a*/ 	.short	(.L_19 - .L_18)
.L_18:
        /*005c*/ 	.word	0x00000000
        /*0060*/ 	.short	0x0004
        /*0062*/ 	.short	0x0200
        /*0064*/ 	.byte	0x00, 0xf0, 0x21, 0x00


	//----- nvinfo : EIATTR_KPARAM_INFO
	.align		4
.L_19:
        /*0068*/ 	.byte	0x04, 0x17
        /*006a*/ 	.short	(.L_21 - .L_20)
.L_20:
        /*006c*/ 	.word	0x00000000
        /*0070*/ 	.short	0x0003
        /*0072*/ 	.short	0x0180
        /*0074*/ 	.byte	0x00, 0xf0, 0x01, 0x02


	//----- nvinfo : EIATTR_KPARAM_INFO
	.align		4
.L_21:
        /*0078*/ 	.byte	0x04, 0x17
        /*007a*/ 	.short	(.L_23 - .L_22)
.L_22:
        /*007c*/ 	.word	0x00000000
        /*0080*/ 	.short	0x0002
        /*0082*/ 	.short	0x0100
        /*0084*/ 	.byte	0x00, 0xf0, 0x01, 0x02


	//----- nvinfo : EIATTR_KPARAM_INFO
	.align		4
.L_23:
        /*0088*/ 	.byte	0x04, 0x17
        /*008a*/ 	.short	(.L_25 - .L_24)
.L_24:
        /*008c*/ 	.word	0x00000000
        /*0090*/ 	.short	0x0001
        /*0092*/ 	.short	0x0080
        /*0094*/ 	.byte	0x00, 0xf0, 0x01, 0x02


	//----- nvinfo : EIATTR_KPARAM_INFO
	.align		4
.L_25:
        /*0098*/ 	.byte	0x04, 0x17
        /*009a*/ 	.short	(.L_27 - .L_26)
.L_26:
        /*009c*/ 	.word	0x00000000
        /*00a0*/ 	.short	0x0000
        /*00a2*/ 	.short	0x0000
        /*00a4*/ 	.byte	0x00, 0xf0, 0x01, 0x02


	//----- nvinfo : EIATTR_SPARSE_MMA_MASK
	.align		4
.L_27:
        /*00a8*/ 	.byte	0x03, 0x50
        /*00aa*/ 	.short	0x0000


	//----- nvinfo : EIATTR_MAXREG_COUNT
	.align		4
        /*00ac*/ 	.byte	0x03, 0x1b
        /*00ae*/ 	.short	0x00ff


	//----- nvinfo : EIATTR_NUM_BARRIERS
	.align		4
        /*00b0*/ 	.byte	0x02, 0x4c
        /*00b2*/ 	.byte	0x01
	.zero		1


	//----- nvinfo : EIATTR_INT_WARP_WIDE_INSTR_OFFSETS
	.align		4
        /*00b4*/ 	.byte	0x04, 0x31
        /*00b6*/ 	.short	(.L_29 - .L_28)


	//   ....[0]....
.L_28:
        /*00b8*/ 	.word	0x00000120


	//   ....[1]....
        /*00bc*/ 	.word	0x00000140


	//   ....[2]....
        /*00c0*/ 	.word	0x00000150


	//   ....[3]....
        /*00c4*/ 	.word	0x00000160


	//   ....[4]....
        /*00c8*/ 	.word	0x00000200


	//   ....[5]....
        /*00cc*/ 	.word	0x00000210


	//   ....[6]....
        /*00d0*/ 	.word	0x000002e0


	//   ....[7]....
        /*00d4*/ 	.word	0x00000670


	//   ....[8]....
        /*00d8*/ 	.word	0x00000680


	//   ....[9]....
        /*00dc*/ 	.word	0x00000770


	//   ....[10]....
        /*00e0*/ 	.word	0x00000780


	//   ....[11]....
        /*00e4*/ 	.word	0x00000850


	//   ....[12]....
        /*00e8*/ 	.word	0x00000860


	//   ....[13]....
        /*00ec*/ 	.word	0x00000930


	//   ....[14]....
        /*00f0*/ 	.word	0x00000940


	//   ....[15]....
        /*00f4*/ 	.word	0x00000a10


	//   ....[16]....
        /*00f8*/ 	.word	0x00000a20


	//   ....[17]....
        /*00fc*/ 	.word	0x00000af0


	//   ....[18]....
        /*0100*/ 	.word	0x00000b00


	//   ....[19]....
        /*0104*/ 	.word	0x00000bd0


	//   ....[20]....
        /*0108*/ 	.word	0x00000be0


	//   ....[21]....
        /*010c*/ 	.word	0x00000cb0


	//   ....[22]....
        /*0110*/ 	.word	0x00000cc0


	//   ....[23]....
        /*0114*/ 	.word	0x00000d90


	//   ....[24]....
        /*0118*/ 	.word	0x00000da0


	//   ....[25]....
        /*011c*/ 	.word	0x00000e70


	//   ....[26]....
        /*0120*/ 	.word	0x00000e80


	//   ....[27]....
        /*0124*/ 	.word	0x00000f50


	//   ....[28]....
        /*0128*/ 	.word	0x00000f60


	//   ....[29]....
        /*012c*/ 	.word	0x00001030


	//   ....[30]....
        /*0130*/ 	.word	0x00001040


	//   ....[31]....
        /*0134*/ 	.word	0x00001110


	//   ....[32]....
        /*0138*/ 	.word	0x00001120


	//   ....[33]....
        /*013c*/ 	.word	0x000011f0


	//   ....[34]....
        /*0140*/ 	.word	0x00001200


	//   ....[35]....
        /*0144*/ 	.word	0x000012d0


	//   ....[36]....
        /*0148*/ 	.word	0x000012e0


	//   ....[37]....
        /*014c*/ 	.word	0x000013b0


	//   ....[38]....
        /*0150*/ 	.word	0x000013c0


	//   ....[39]....
        /*0154*/ 	.word	0x00001490


	//   ....[40]....
        /*0158*/ 	.word	0x000014a0


	//   ....[41]....
        /*015c*/ 	.word	0x00001570


	//   ....[42]....
        /*0160*/ 	.word	0x00001580


	//   ....[43]....
        /*0164*/ 	.word	0x00001650


	//   ....[44]....
        /*0168*/ 	.word	0x00001660


	//   ....[45]....
        /*016c*/ 	.word	0x00001730


	//   ....[46]....
        /*0170*/ 	.word	0x00001740


	//   ....[47]....
        /*0174*/ 	.word	0x00001810


	//   ....[48]....
        /*0178*/ 	.word	0x00001820


	//   ....[49]....
        /*017c*/ 	.word	0x000018f0


	//   ....[50]....
        /*0180*/ 	.word	0x00001900


	//   ....[51]....
        /*0184*/ 	.word	0x000019d0


	//   ....[52]....
        /*0188*/ 	.word	0x000019e0


	//   ....[53]....
        /*018c*/ 	.word	0x00001ab0


	//   ....[54]....
        /*0190*/ 	.word	0x00001ac0


	//   ....[55]....
        /*0194*/ 	.word	0x00001b90


	//   ....[56]....
        /*0198*/ 	.word	0x00001ba0


	//   ....[57]....
        /*019c*/ 	.word	0x00001c70


	//   ....[58]....
        /*01a0*/ 	.word	0x00001c80


	//   ....[59]....
        /*01a4*/ 	.word	0x00001d50


	//   ....[60]....
        /*01a8*/ 	.word	0x00001d60


	//   ....[61]....
        /*01ac*/ 	.word	0x00001e30


	//   ....[62]....
        /*01b0*/ 	.word	0x00001e40


	//   ....[63]....
        /*01b4*/ 	.word	0x00001f10


	//   ....[64]....
        /*01b8*/ 	.word	0x00001f20


	//   ....[65]....
        /*01bc*/ 	.word	0x00001ff0


	//   ....[66]....
        /*01c0*/ 	.word	0x00002000


	//   ....[67]....
        /*01c4*/ 	.word	0x000020d0


	//   ....[68]....
        /*01c8*/ 	.word	0x000020e0


	//   ....[69]....
        /*01cc*/ 	.word	0x000021b0


	//   ....[70]....
        /*01d0*/ 	.word	0x000021c0


	//   ....[71]....
        /*01d4*/ 	.word	0x00002320


	//   ....[72]....
        /*01d8*/ 	.word	0x00002330


	//   ....[73]....
        /*01dc*/ 	.word	0x000024c0


	//   ....[74]....
        /*01e0*/ 	.word	0x000024d0


	//   ....[75]....
        /*01e4*/ 	.word	0x00002620


	//   ....[76]....
        /*01e8*/ 	.word	0x00002630


	//   ....[77]....
        /*01ec*/ 	.word	0x000027a0


	//   ....[78]....
        /*01f0*/ 	.word	0x000027b0


	//   ....[79]....
        /*01f4*/ 	.word	0x00003220


	//   ....[80]....
        /*01f8*/ 	.word	0x00003230


	//   ....[81]....
        /*01fc*/ 	.word	0x000033b0


	//   ....[82]....
        /*0200*/ 	.word	0x000033c0


	//   ....[83]....
        /*0204*/ 	.word	0x00003500


	//   ....[84]....
        /*0208*/ 	.word	0x00003510


	//   ....[85]....
        /*020c*/ 	.word	0x00003650


	//   ....[86]....
        /*0210*/ 	.word	0x00003660


	//   ....[87]....
        /*0214*/ 	.word	0x00003d60


	//   ....[88]....
        /*0218*/ 	.word	0x00003da0


	//   ....[89]....
        /*021c*/ 	.word	0x00003ef0


	//   ....[90]....
        /*0220*/ 	.word	0x00003f00


	//   ....[91]....
        /*0224*/ 	.word	0x00004050


	//   ....[92]....
        /*0228*/ 	.word	0x00004060


	//   ....[93]....
        /*022c*/ 	.word	0x000041b0


	//   ....[94]....
        /*0230*/ 	.word	0x000041c0


	//----- nvinfo : EIATTR_COOP_GROUP_MASK_REGIDS
	.align		4
.L_29:
        /*0234*/ 	.byte	0x04, 0x29
        /*0236*/ 	.short	(.L_31 - .L_30)


	//   ....[0]....
.L_30:
        /*0238*/ 	.word	0x050000ab


	//   ....[1]....
        /*023c*/ 	.word	0x050000d5


	//   ....[2]....
        /*0240*/ 	.word	0x050000ab


	//   ....[3]....
        /*0244*/ 	.word	0x050000a8


	//   ....[4]....
        /*0248*/ 	.word	0x050000aa


	//   ....[5]....
        /*024c*/ 	.word	0x050000aa


	//   ....[6]....
        /*0250*/ 	.word	0x050000aa


	//   ....[7]....
        /*0254*/ 	.word	0x050000aa


	//----- nvinfo : EIATTR_COOP_GROUP_INSTR_OFFSETS
	.align		4
.L_31:
        /*0258*/ 	.byte	0x04, 0x28
        /*025a*/ 	.short	(.L_33 - .L_32)


	//   ....[0]....
.L_32:
        /*025c*/ 	.word	0x00004410


	//   ....[1]....
        /*0260*/ 	.word	0x00004430


	//   ....[2]....
        /*0264*/ 	.word	0x00004590


	//   ....[3]....
        /*0268*/ 	.word	0x000045b0


	//   ....[4]....
        /*026c*/ 	.word	0x00006e10


	//   ....[5]....
        /*0270*/ 	.word	0x00006eb0


	//   ....[6]....
        /*0274*/ 	.word	0x00007030


	//   ....[7]....
        /*0278*/ 	.word	0x000070a0


	//----- nvinfo : EIATTR_VRC_CTA_INIT_COUNT
	.align		4
.L_33:
        /*027c*/ 	.byte	0x02, 0x4a
	.zero		1
	.zero		1


	//----- nvinfo : EIATTR_MBARRIER_INSTR_OFFSETS
	.align		4
        /*0280*/ 	.byte	0x04, 0x39
        /*0282*/ 	.short	(.L_35 - .L_34)


	//   ....[0]....
.L_34:
        /*0284*/ 	.word	0x000002c0
        /*0288*/ 	.word	0x000000ff
        /*028c*/ 	.word	0x00000000
        /*0290*/ 	.short	0x0100
        /*0292*/ 	.byte	0x08
	.zero		1


	//   ....[1]....
        /*0294*/ 	.word	0x000002f0
        /*0298*/ 	.word	0x000000ff
        /*029c*/ 	.word	0x00000008
        /*02a0*/ 	.short	0x0100
        /*02a2*/ 	.byte	0x08
	.zero		1


	//   ....[2]....
        /*02a4*/ 	.word	0x00000320
        /*02a8*/ 	.word	0x000000ff
        /*02ac*/ 	.word	0x00000020
        /*02b0*/ 	.short	0x0100
        /*02b2*/ 	.byte	0x09
	.zero		1


	//   ....[3]....
        /*02b4*/ 	.word	0x00000330
        /*02b8*/ 	.word	0x000000ff
        /*02bc*/ 	.word	0x00000028
        /*02c0*/ 	.short	0x0100
        /*02c2*/ 	.byte	0x09
	.zero		1


	//   ....[4]....
        /*02c4*/ 	.word	0x00000360
        /*02c8*/ 	.word	0x000000ff
        /*02cc*/ 	.word	0x00000010
        /*02d0*/ 	.short	0x0100
        /*02d2*/ 	.byte	0x0a
	.zero		1


	//   ....[5]....
        /*02d4*/ 	.word	0x00000370
        /*02d8*/ 	.word	0x000000ff
        /*02dc*/ 	.word	0x00000018
        /*02e0*/ 	.short	0x0100
        /*02e2*/ 	.byte	0x0a
	.zero		1


	//   ....[6]....
        /*02e4*/ 	.word	0x00000610
        /*02e8*/ 	.word	0x00000009
        /*02ec*/ 	.word	0x00000028
        /*02f0*/ 	.short	0x010a
        /*02f2*/ 	.byte	0xff
	.zero		1


	//   ....[7]....
        /*02f4*/ 	.word	0x00002290
        /*02f8*/ 	.word	0x00000009
        /*02fc*/ 	.word	0x00000008
        /*0300*/ 	.short	0x010a
        /*0302*/ 	.byte	0xff
	.zero		1


	//   ....[8]....
        /*0304*/ 	.word	0x00002b00
        /*0308*/ 	.word	0x00000002
        /*030c*/ 	.word	0x00000020
        /*0310*/ 	.short	0x010a
        /*0312*/ 	.byte	0xff
	.zero		1


	//   ....[9]....
        /*0314*/ 	.word	0x00002c90
        /*0318*/ 	.word	0x00000002
        /*031c*/ 	.word	0x00000020
        /*0320*/ 	.short	0x010a
        /*0322*/ 	.byte	0xff
	.zero		1


	//   ....[10]....
        /*0324*/ 	.word	0x00002fc0
        /*0328*/ 	.word	0x00000002
        /*032c*/ 	.word	0x00000000
        /*0330*/ 	.short	0x010a
        /*0332*/ 	.byte	0xff
	.zero		1


	//   ....[11]....
        /*0334*/ 	.word	0x000030d0
        /*0338*/ 	.word	0x0000000b
        /*033c*/ 	.word	0x00000000
        /*0340*/ 	.short	0x010a
        /*0342*/ 	.byte	0xff
	.zero		1


	//   ....[12]....
        /*0344*/ 	.word	0x00003170
        /*0348*/ 	.word	0x000000a9
        /*034c*/ 	.word	0x00000018
        /*0350*/ 	.short	0x010a
        /*0352*/ 	.byte	0xff
	.zero		1


	//   ....[13]....
        /*0354*/ 	.word	0x00003c30
        /*0358*/ 	.word	0x00000002
        /*035c*/ 	.word	0x00000008
        /*0360*/ 	.short	0x0101
        /*0362*/ 	.byte	0xff
	.zero		1


	//   ....[14]....
        /*0364*/ 	.word	0x00003cb0
        /*0368*/ 	.word	0x00000002
        /*036c*/ 	.word	0x00000008
        /*0370*/ 	.short	0x010a
        /*0372*/ 	.byte	0xff
	.zero		1


	//   ....[15]....
        /*0374*/ 	.word	0x00004a80
        /*0378*/ 	.word	0x00000002
        /*037c*/ 	.word	0x00000010
        /*0380*/ 	.short	0x010a
        /*0382*/ 	.byte	0xff
	.zero		1


	//   ....[16]....
        /*0384*/ 	.word	0x00004aa0
        /*0388*/ 	.word	0x00000002
        /*038c*/ 	.word	0x00000010
        /*0390*/ 	.short	0x010a
        /*0392*/ 	.byte	0xff
	.zero		1


	//   ....[17]....
        /*0394*/ 	.word	0x00004f00
        /*0398*/ 	.word	0x00000002
        /*039c*/ 	.word	0x00000000
        /*03a0*/ 	.short	0x010a
        /*03a2*/ 	.byte	0xff
	.zero		1


	//   ....[18]....
        /*03a4*/ 	.word	0x00004f30
        /*03a8*/ 	.word	0x00000002
        /*03ac*/ 	.word	0x00000018
        /*03b0*/ 	.short	0x0101
        /*03b2*/ 	.byte	0xff
	.zero		1


	//   ....[19]....
        /*03b4*/ 	.word	0x00006b90
        /*03b8*/ 	.word	0x00000009
        /*03bc*/ 	.word	0x00000028
        /*03c0*/ 	.short	0x010a
        /*03c2*/ 	.byte	0xff
	.zero		1


	//   ....[20]....
        /*03c4*/ 	.word	0x00006c00
        /*03c8*/ 	.word	0x00000009
        /*03cc*/ 	.word	0x00000008
        /*03d0*/ 	.short	0x010a
        /*03d2*/ 	.byte	0xff
	.zero		1


	//   ....[21]....
        /*03d4*/ 	.word	0x00006c50
        /*03d8*/ 	.word	0x00000002
        /*03dc*/ 	.word	0x00000020
        /*03e0*/ 	.short	0x010a
        /*03e2*/ 	.byte	0xff
	.zero		1


	//   ....[22]....
        /*03e4*/ 	.word	0x00006cb0
        /*03e8*/ 	.word	0x0000000b
        /*03ec*/ 	.word	0x00000000
        /*03f0*/ 	.short	0x010a
        /*03f2*/ 	.byte	0xff
	.zero		1


	//   ....[23]....
        /*03f4*/ 	.word	0x00006d10
        /*03f8*/ 	.word	0x000000a9
        /*03fc*/ 	.word	0x00000018
        /*0400*/ 	.short	0x010a
        /*0402*/ 	.byte	0xff
	.zero		1


	//   ....[24]....
        /*0404*/ 	.word	0x00006d70
        /*0408*/ 	.word	0x00000002
        /*040c*/ 	.word	0x00000008
        /*0410*/ 	.short	0x010a
        /*0412*/ 	.byte	0xff
	.zero		1


	//   ....[25]....
        /*0414*/ 	.word	0x000070f0
        /*0418*/ 	.word	0x00000002
        /*041c*/ 	.word	0x00000010
        /*0420*/ 	.short	0x010a
        /*0422*/ 	.byte	0xff
	.zero		1


	//----- nvinfo : EIATTR_NUM_MBARRIERS
	.align		4
.L_35:
        /*0424*/ 	.byte	0x03, 0x38
        /*0426*/ 	.short	0x0006


	//----- nvinfo : EIATTR_EXIT_INSTR_OFFSETS
	.align		4
        /*0428*/ 	.byte	0x04, 0x1c
        /*042a*/ 	.short	(.L_37 - .L_36)


	//   ....[0]....
.L_36:
        /*042c*/ 	.word	0x000004e0


	//   ....[1]....
        /*0430*/ 	.word	0x00006b60


	//----- nvinfo : EIATTR_REQNTID
	.align		4
.L_37:
        /*0434*/ 	.byte	0x04, 0x10
        /*0436*/ 	.short	(.L_39 - .L_38)
.L_38:
        /*0438*/ 	.word	0x00000020
        /*043c*/ 	.word	0x00000001
        /*0440*/ 	.word	0x00000001


	//----- nvinfo : EIATTR_CRS_STACK_SIZE
	.align		4
.L_39:
        /*0444*/ 	.byte	0x04, 0x1e
        /*0446*/ 	.short	(.L_41 - .L_40)
.L_40:
        /*0448*/ 	.word	0x00000000


	//----- nvinfo : EIATTR_CBANK_PARAM_SIZE
	.align		4
.L_41:
        /*044c*/ 	.byte	0x03, 0x19
        /*044e*/ 	.short	0x022c


	//----- nvinfo : EIATTR_PARAM_CBANK
	.align		4
        /*0450*/ 	.byte	0x04, 0x0a
        /*0452*/ 	.short	(.L_43 - .L_42)
	.align		4
.L_42:
        /*0454*/ 	.word	index@(.nv.constant0.kernel_cutlass_kernel_cudnnnative_sparse_attentionselectionNSA_select_attn_fwd_hmmaHopperSelectAttentionFwd_object_at__CopyAtom_ThrID10_TVLayoutSrc112801_TVLayoutDst112801_Valuetypebf16_t_0)
        /*0458*/ 	.short	0x0380
        /*045a*/ 	.short	0x022c


	//----- nvinfo : EIATTR_SW_WAR
	.align		4
.L_43:
        /*045c*/ 	.byte	0x04, 0x36
        /*045e*/ 	.short	(.L_45 - .L_44)
.L_44:
        /*0460*/ 	.word	0x00000008
.L_45:


//--------------------- .nv.compat                --------------------------
	.section	.nv.compat,"",@"SHT_CUDA_COMPAT_INFO"
	.align	4
        /*0000*/ 	.byte	0x02, 0x02, 0x02, 0x00, 0x02, 0x05, 0x05, 0x00, 0x02, 0x03, 0x01, 0x00, 0x02, 0x06, 0x01, 0x00


//--------------------- .nv.callgraph             --------------------------
	.section	.nv.callgraph,"",@"SHT_CUDA_CALLGRAPH"
	.align	4
	.sectionentsize	8
	.align		4
        /*0000*/ 	.word	0x00000000
	.align		4
        /*0004*/ 	.word	0xffffffff
	.align		4
        /*0008*/ 	.word	0x00000000
	.align		4
        /*000c*/ 	.word	0xfffffffe
	.align		4
        /*0010*/ 	.word	0x00000000
	.align		4
        /*0014*/ 	.word	0xfffffffd
	.align		4
        /*0018*/ 	.word	0x00000000
	.align		4
        /*001c*/ 	.word	0xfffffffc


//--------------------- .text.kernel_cutlass_kernel_cudnnnative_sparse_attentionselectionNSA_select_attn_fwd_hmmaHopperSelectAttentionFwd_object_at__CopyAtom_ThrID10_TVLayoutSrc112801_TVLayoutDst112801_Valuetypebf16_t_0 --------------------------
	.section	.text.kernel_cutlass_kernel_cudnnnative_sparse_attentionselectionNSA_select_attn_fwd_hmmaHopperSelectAttentionFwd_object_at__CopyAtom_ThrID10_TVLayoutSrc112801_TVLayoutDst112801_Valuetypebf16_t_0,"ax",@progbits
	.align	128
        .global         kernel_cutlass_kernel_cudnnnative_sparse_attentionselectionNSA_select_attn_fwd_hmmaHopperSelectAttentionFwd_object_at__CopyAtom_ThrID10_TVLayoutSrc112801_TVLayoutDst112801_Valuetypebf16_t_0
        .type           kernel_cutlass_kernel_cudnnnative_sparse_attentionselectionNSA_select_attn_fwd_hmmaHopperSelectAttentionFwd_object_at__CopyAtom_ThrID10_TVLayoutSrc112801_TVLayoutDst112801_Valuetypebf16_t_0,@function
        .size           kernel_cutlass_kernel_cudnnnative_sparse_attentionselectionNSA_select_attn_fwd_hmmaHopperSelectAttentionFwd_object_at__CopyAtom_ThrID10_TVLayoutSrc112801_TVLayoutDst112801_Valuetypebf16_t_0,(.L_x_113 - kernel_cutlass_kernel_cudnnnative_sparse_attentionselectionNSA_select_attn_fwd_hmmaHopperSelectAttentionFwd_object_at__CopyAtom_ThrID10_TVLayoutSrc112801_TVLayoutDst112801_Valuetypebf16_t_0)
        .other          kernel_cutlass_kernel_cudnnnative_sparse_attentionselectionNSA_select_attn_fwd_hmmaHopperSelectAttentionFwd_object_at__CopyAtom_ThrID10_TVLayoutSrc112801_TVLayoutDst112801_Valuetypebf16_t_0,@"STO_CUDA_ENTRY STV_DEFAULT"
kernel_cutlass_kernel_cudnnnative_sparse_attentionselectionNSA_select_attn_fwd_hmmaHopperSelectAttentionFwd_object_at__CopyAtom_ThrID10_TVLayoutSrc112801_TVLayoutDst112801_Valuetypebf16_t_0:
.text.kernel_cutlass_kernel_cudnnnative_sparse_attentionselectionNSA_select_attn_fwd_hmmaHopperSelectAttentionFwd_object_at__CopyAtom_ThrID10_TVLayoutSrc112801_TVLayoutDst112801_Valuetypebf16_t_0:
[----:B------:R-:W1:Y:S01]  /*0000*/  LDC R1, c[0x0][0x37c] ;  /* 0x0000df00ff017b82 */ /* 0x000e620000000800 */
[----:B------:R-:W2:Y:S07]  /*0010*/  S2R R0, SR_TID.X ;  /* 0x0000000000007919 */ /* 0x000eae0000002100 */
[----:B------:R-:W3:Y:S01]  /*0020*/  LDC.64 R2, c[0x0][0x590] ;  /* 0x00016400ff027b82 */ /* 0x000ee20000000a00 */
[----:B------:R-:W-:Y:S01]  /*0030*/  BSSY.RECONVERGENT B0, `(.L_x_0) ;  /* 0x000000e000007945 */ /* 0x000fe20003800200 */
[----:B------:R-:W4:Y:S01]  /*0040*/  S2R R5, SR_CTAID.Z ;  /* 0x0000000000057919 */ /* 0x000f220000002700 */
[----:B--2---:R-:W-:-:S04]  /*0050*/  SHF.R.U32.HI R236, RZ, 0x5, R0 ;  /* 0x00000005ffec7819 */ /* 0x004fc80000011600 */
[----:B------:R-:W-:-:S13]  /*0060*/  ISETP.NE.AND P2, PT, R236, RZ, PT ;  /* 0x000000ffec00720c */ /* 0x000fda0003f45270 */
[----:B-1--4-:R-:W-:Y:S05]  /*0070*/  @P2 BRA `(.L_x_1) ;  /* 0x0000000000242947 */ /* 0x012fea0003800000 */
[----:B------:R-:W1:Y:S02]  /*0080*/  LDCU.64 UR4, c[0x0][0x348] ;  /* 0x00006900ff0477ac */ /* 0x000e640008000a00 */
[----:B-1----:R-:W-:Y:S02]  /*0090*/  UIADD3 UR6, UP0, UPT, UR4, 0x80, URZ ;  /* 0x0000008004067890 */ /* 0x002fe4000ff1e0ff */
[----:B------:R1:W-:Y:S01]  /*00a0*/  UTMACCTL.PF [UR4] ;  /* 0x00000000040079b9 */ /* 0x0003e20008040000 */
[----:B------:R-:W-:Y:S02]  /*00b0*/  UIADD3 UR8, UP1, UPT, UR4, 0x180, URZ ;  /* 0x0000018004087890 */ /* 0x000fe4000ff3e0ff */
[----:B------:R-:W-:Y:S02]  /*00c0*/  UIADD3.X UR7, UPT, UPT, URZ, UR5, URZ, UP0, !UPT ;  /* 0x00000005ff077290 */ /* 0x000fe400087fe4ff */
[----:B------:R-:W-:-:S07]  /*00d0*/  UIADD3.X UR9, UPT, UPT, URZ, UR5, URZ, UP1, !UPT ;  /* 0x00000005ff097290 */ /* 0x000fce0008ffe4ff */
[----:B------:R1:W-:Y:S02]  /*00e0*/  UTMACCTL.PF [UR6] ;  /* 0x00000000060079b9 */ /* 0x0003e40008040000 */
[----:B------:R1:W-:Y:S02]  /*00f0*/  UTMACCTL.PF [UR8] ;  /* 0x00000000080079b9 */ /* 0x0003e40008040000 */
[----:B-1----:R-:W-:Y:S01]  /*0100*/  NOP ;  /* 0x0000000000007918 */ /* 0x002fe20000000000 */
.L_x_1:
[----:B------:R-:W-:Y:S05]  /*0110*/  BSYNC.RECONVERGENT B0 ;  /* 0x0000000000007941 */ /* 0x000fea0003800200 */
.L_x_0:
[----:B------:R-:W-:Y:S01]  /*0120*/  VOTEU.ALL UP3, P2 ;  /* 0x0000000000ff7886 */ /* 0x000fe20001060000 */
[----:B------:R-:W-:Y:S01]  /*0130*/  UMOV UR12, 0x1 ;  /* 0x00000001000c7882 */ /* 0x000fe20000000000 */
[----:B------:R-:W-:Y:S01]  /*0140*/  VOTEU.ALL UP2, P2 ;  /* 0x0000000000ff7886 */ /* 0x000fe20001040000 */
[----:B------:R-:W-:Y:S01]  /*0150*/  VOTEU.ALL UP1, P2 ;  /* 0x0000000000ff7886 */ /* 0x000fe20001020000 */
[----:B------:R-:W-:Y:S01]  /*0160*/  VOTEU.ALL UP0, P2 ;  /* 0x0000000000ff7886 */ /* 0x000fe20001000000 */
[----:B------:R-:W1:Y:S01]  /*0170*/  @!UP3 S2UR UR8, SR_CgaCtaId ;  /* 0x000000000008b9c3 */ /* 0x000e620000008800 */
[----:B------:R-:W-:Y:S01]  /*0180*/  @!UP3 UMOV UR4, 0x400 ;  /* 0x000004000004b882 */ /* 0x000fe20000000000 */
[----:B------:R-:W-:-:S04]  /*0190*/  @!UP3 UIADD3 UR14, UPT, UPT, -UR12, 0x100000, URZ ;  /* 0x001000000c0eb890 */ /* 0x000fc8000fffe1ff */
[----:B------:R-:W-:Y:S02]  /*01a0*/  @!UP3 USHF.L.U32 UR15, UR14, 0xb, URZ ;  /* 0x0000000b0e0fb899 */ /* 0x000fe400080006ff */
[----:B------:R-:W-:Y:S01]  /*01b0*/  @!UP3 USHF.L.U32 UR14, UR14, 0x1, URZ ;  /* 0x000000010e0eb899 */ /* 0x000fe200080006ff */
[----:B------:R-:W-:Y:S01]  /*01c0*/  @!UP3 UMOV UR10, 0x400 ;  /* 0x00000400000ab882 */ /* 0x000fe20000000000 */
[----:B------:R-:W-:-:S04]  /*01d0*/  @!UP3 UIADD3 UR16, UPT, UPT, -UR12, 0x100000, URZ ;  /* 0x001000000c10b890 */ /* 0x000fc8000fffe1ff */
[----:B------:R-:W-:Y:S02]  /*01e0*/  @!UP3 USHF.L.U32 UR17, UR16, 0xb, URZ ;  /* 0x0000000b1011b899 */ /* 0x000fe400080006ff */
[----:B------:R-:W-:Y:S01]  /*01f0*/  @!UP3 USHF.L.U32 UR16, UR16, 0x1, URZ ;  /* 0x000000011010b899 */ /* 0x000fe200080006ff */
[----:B------:R-:W-:Y:S01]  /*0200*/  VOTEU.ALL UP4, P2 ;  /* 0x0000000000ff7886 */ /* 0x000fe20001080000 */
[----:B------:R-:W-:Y:S01]  /*0210*/  VOTEU.ALL UP5, P2 ;  /* 0x0000000000ff7886 */ /* 0x000fe200010a0000 */
[----:B------:R-:W2:Y:S01]  /*0220*/  LDCU.64 UR6, c[0x0][0x358] ;  /* 0x00006b00ff0677ac */ /* 0x000ea20008000a00 */
[----:B------:R-:W4:Y:S01]  /*0230*/  @!UP3 S2UR UR5, SR_CgaCtaId ;  /* 0x000000000005b9c3 */ /* 0x000f220000008800 */
[----:B---3--:R-:W-:-:S07]  /*0240*/  IMAD.WIDE.U32 R2, R5, 0x4, R2 ;  /* 0x0000000405027825 */ /* 0x008fce00078e0002 */
[----:B------:R-:W3:Y:S01]  /*0250*/  @!UP3 S2UR UR11, SR_CgaCtaId ;  /* 0x00000000000bb9c3 */ /* 0x000ee20000008800 */
[----:B-1----:R-:W-:Y:S02]  /*0260*/  @!UP3 ULEA UR8, UR8, UR4, 0x18 ;  /* 0x000000040808b291 */ /* 0x002fe4000f8ec0ff */
[----:B----4-:R-:W-:Y:S02]  /*0270*/  @!UP3 ULEA UR9, UR5, UR4, 0x18 ;  /* 0x000000040509b291 */ /* 0x010fe4000f8ec0ff */
[----:B------:R-:W-:-:S04]  /*0280*/  @!UP3 UIADD3 UR4, UPT, UPT, -UR12, 0x100000, URZ ;  /* 0x001000000c04b890 */ /* 0x000fc8000fffe1ff */
[----:B------:R-:W-:Y:S02]  /*0290*/  @!UP3 USHF.L.U32 UR5, UR4, 0xb, URZ ;  /* 0x0000000b0405b899 */ /* 0x000fe400080006ff */
[----:B------:R-:W-:Y:S01]  /*02a0*/  @!UP3 USHF.L.U32 UR4, UR4, 0x1, URZ ;  /* 0x000000010404b899 */ /* 0x000fe200080006ff */
[----:B------:R-:W1:Y:S02]  /*02b0*/  FENCE.VIEW.ASYNC.S ;  /* 0x00000000000073c6 */ /* 0x000e640000000000 */
[----:B-1----:R1:W4:Y:S01]  /*02c0*/  @!UP2 SYNCS.EXCH.64 URZ, [UR8], UR14 ;  /* 0x0000000e08ffa5b2 */ /* 0x0023220008000100 */
[----:B---3--:R-:W-:Y:S01]  /*02d0*/  @!UP3 ULEA UR10, UR11, UR10, 0x18 ;  /* 0x0000000a0b0ab291 */ /* 0x008fe2000f8ec0ff */
[----:B------:R-:W-:Y:S01]  /*02e0*/  VOTEU.ALL UP3, P2 ;  /* 0x0000000000ff7886 */ /* 0x000fe20001060000 */
[----:B------:R1:W4:Y:S01]  /*02f0*/  @!UP1 SYNCS.EXCH.64 URZ, [UR8+0x8], UR14 ;  /* 0x0000080e08ff95b2 */ /* 0x0003220008000100 */
[----:B------:R-:W-:Y:S01]  /*0300*/  NOP ;  /* 0x0000000000007918 */ /* 0x000fe20000000000 */
[----:B----4-:R-:W-:Y:S06]  /*0310*/  BAR.SYNC.DEFER_BLOCKING 0x0 ;  /* 0x0000000000007b1d */ /* 0x010fec0000010000 */
[----:B------:R1:W3:Y:S01]  /*0320*/  @!UP0 SYNCS.EXCH.64 URZ, [UR9+0x20], UR16 ;  /* 0x0000201009ff85b2 */ /* 0x0002e20008000100 */
[----:B------:R1:W3:Y:S01]  /*0330*/  @!UP3 SYNCS.EXCH.64 URZ, [UR9+0x28], UR16 ;  /* 0x0000281009ffb5b2 */ /* 0x0002e20008000100 */
[----:B------:R-:W-:Y:S01]  /*0340*/  NOP ;  /* 0x0000000000007918 */ /* 0x000fe20000000000 */
[----:B---3--:R-:W-:Y:S06]  /*0350*/  BAR.SYNC.DEFER_BLOCKING 0x0 ;  /* 0x0000000000007b1d */ /* 0x008fec0000010000 */
[----:B------:R1:W3:Y:S01]  /*0360*/  @!UP4 SYNCS.EXCH.64 URZ, [UR10+0x10], UR4 ;  /* 0x000010040affc5b2 */ /* 0x0002e20008000100 */
[----:B------:R1:W3:Y:S01]  /*0370*/  @!UP5 SYNCS.EXCH.64 URZ, [UR10+0x18], UR4 ;  /* 0x000018040affd5b2 */ /* 0x0002e20008000100 */
[----:B------:R-:W-:Y:S01]  /*0380*/  NOP ;  /* 0x0000000000007918 */ /* 0x000fe20000000000 */
[----:B---3--:R-:W-:Y:S06]  /*0390*/  BAR.SYNC.DEFER_BLOCKING 0x0 ;  /* 0x0000000000007b1d */ /* 0x008fec0000010000 */
[----:B--2---:R-:W2:Y:S01]  /*03a0*/  LDG.E R234, desc[UR6][R2.64] ;  /* 0x0000000602ea7981 */ /* 0x004ea2000c1e1900 */
[----:B------:R-:W-:Y:S01]  /*03b0*/  ISETP.GT.U32.AND P0, PT, R0, 0xf, PT ;  /* 0x0000000f0000780c */ /* 0x000fe20003f04070 */
[----:B------:R-:W2:Y:S01]  /*03c0*/  S2UR UR12, SR_CTAID.X ;  /* 0x00000000000c79c3 */ /* 0x000ea20000002500 */
[----:B------:R-:W3:Y:S01]  /*03d0*/  S2R R9, SR_CTAID.Y ;  /* 0x0000000000097919 */ /* 0x000ee20000002600 */
[----:B------:R-:W4:Y:S10]  /*03e0*/  LDG.E R7, desc[UR6][R2.64+0x4] ;  /* 0x0000040602077981 */ /* 0x000f34000c1e1900 */
[----:B------:R-:W5:Y:S01]  /*03f0*/  @!P0 LDC.64 R4, c[0x0][0x598] ;  /* 0x00016600ff048b82 */ /* 0x000f620000000a00 */
[----:B---3--:R-:W-:-:S02]  /*0400*/  @!P0 IMAD R9, R9, 0x10, R0 ;  /* 0x0000001009098824 */ /* 0x008fc400078e0200 */
[----:B--2---:R-:W-:-:S04]  /*0410*/  @!P0 VIADD R6, R234, UR12 ;  /* 0x0000000cea068c36 */ /* 0x004fc80008000000 */
[----:B------:R-:W-:-:S04]  /*0420*/  @!P0 IMAD R9, R6, 0x40, R9 ;  /* 0x0000004006098824 */ /* 0x000fc800078e0209 */
[----:B-----5:R-:W-:-:S06]  /*0430*/  @!P0 IMAD.WIDE R4, R9, 0x4, R4 ;  /* 0x0000000409048825 */ /* 0x020fcc00078e0204 */
[----:B------:R-:W2:Y:S01]  /*0440*/  @!P0 LDG.E R4, desc[UR6][R4.64] ;  /* 0x0000000604048981 */ /* 0x000ea2000c1e1900 */
[----:B------:R-:W3:Y:S01]  /*0450*/  @!P0 S2R R9, SR_CgaCtaId ;  /* 0x0000000000098919 */ /* 0x000ee20000008800 */
[----:B------:R-:W-:Y:S01]  /*0460*/  @!P0 MOV R6, 0x400 ;  /* 0x0000040000068802 */ /* 0x000fe20000000f00 */
[----:B----4-:R-:W-:-:S05]  /*0470*/  IMAD.IADD R7, R7, 0x1, -R234 ;  /* 0x0000000107077824 */ /* 0x010fca00078e0aea */
[----:B------:R-:W-:Y:S02]  /*0480*/  ISETP.LE.AND P1, PT, R7, UR12, PT ;  /* 0x0000000c07007c0c */ /* 0x000fe4000bf23270 */
[----:B---3--:R-:W-:-:S05]  /*0490*/  @!P0 LEA R9, R9, R6, 0x18 ;  /* 0x0000000609098211 */ /* 0x008fca00078ec0ff */
[----:B------:R-:W-:Y:S01]  /*04a0*/  @!P0 IMAD R7, R0, 0x4, R9 ;  /* 0x0000000400078824 */ /* 0x000fe200078e0209 */
[----:B------:R-:W3:Y:S04]  /*04b0*/  S2UR UR13, SR_CTAID.Y ;  /* 0x00000000000d79c3 */ /* 0x000ee80000002600 */
[----:B--2---:R1:W-:Y:S04]  /*04c0*/  @!P0 STS [R7+0x6080], R4 ;  /* 0x0060800407008388 */ /* 0x0043e80000000800 */
[----:B------:R-:W-:Y:S06]  /*04d0*/  BAR.SYNC.DEFER_BLOCKING 0x0 ;  /* 0x0000000000007b1d */ /* 0x000fec0000010000 */
[----:B-1-3--:R-:W-:Y:S05]  /*04e0*/  @P1 EXIT ;  /* 0x000000000000194d */ /* 0x00afea0003800000 */
[----:B------:R-:W-:Y:S01]  /*04f0*/  R2UR UR8, R234 ;  /* 0x00000000ea0872ca */ /* 0x000fe200000e0000 */
[----:B------:R-:W1:-:S12]  /*0500*/  LDCU.64 UR4, c[0x0][0x5a0] ;  /* 0x0000b400ff0477ac */ /* 0x000e580008000a00 */
[----:B------:R-:W-:-:S04]  /*0510*/  UIADD3 UR12, UPT, UPT, UR8, UR12, URZ ;  /* 0x0000000c080c7290 */ /* 0x000fc8000fffe0ff */
[----:B------:R-:W-:-:S04]  /*0520*/  ULEA UR8, UR12, UR13, 0x2 ;  /* 0x0000000d0c087291 */ /* 0x000fc8000f8e10ff */
[----:B-1----:R-:W-:-:S06]  /*0530*/  UIMAD.WIDE UR4, UR8, 0x4, UR4 ;  /* 0x00000004080478a5 */ /* 0x002fcc000f8e0204 */
[----:B------:R-:W-:Y:S02]  /*0540*/  IMAD.U32 R2, RZ, RZ, UR4 ;  /* 0x00000004ff027e24 */ /* 0x000fe4000f8e00ff */
[----:B------:R-:W-:Y:S01]  /*0550*/  IMAD.U32 R3, RZ, RZ, UR5 ;  /* 0x00000005ff037e24 */ /* 0x000fe2000f8e00ff */
[----:B------:R-:W-:Y:S02]  /*0560*/  BSSY B0, `(.L_x_2) ;  /* 0x0000237000007945 */ /* 0x000fe40003800000 */
[----:B------:R-:W1:Y:S02]  /*0570*/  LDCU UR4, c[0x0][0x5a8] ;  /* 0x0000b500ff0477ac */ /* 0x000e640008000800 */
[----:B------:R2:W5:Y:S01]  /*0580*/  LDG.E R235, desc[UR6][R2.64] ;  /* 0x0000000602eb7981 */ /* 0x000562000c1e1900 */
[----:B------:R-:W-:Y:S01]  /*0590*/  LOP3.LUT R5, R0, 0xf, RZ, 0xc0, !PT ;  /* 0x0000000f00057812 */ /* 0x000fe200078ec0ff */
[----:B------:R-:W-:Y:S02]  /*05a0*/  IMAD.MOV.U32 R233, RZ, RZ, 0x1 ;  /* 0x00000001ffe97424 */ /* 0x000fe400078e00ff */
[----:B------:R-:W-:Y:S01]  /*05b0*/  IMAD.MOV.U32 R232, RZ, RZ, RZ ;  /* 0x000000ffffe87224 */ /* 0x000fe200078e00ff */
[----:B------:R-:W-:Y:S06]  /*05c0*/  @P2 BRA `(.L_x_3) ;  /* 0x0000002000c02947 */ /* 0x000fec0003800000 */
[----:B--2---:R-:W2:Y:S01]  /*05d0*/  S2R R3, SR_CgaCtaId ;  /* 0x0000000000037919 */ /* 0x004ea20000008800 */
[----:B------:R-:W-:Y:S01]  /*05e0*/  MOV R2, 0x400 ;  /* 0x0000040000027802 */ /* 0x000fe20000000f00 */
[----:B------:R-:W-:-:S03]  /*05f0*/  IMAD.MOV.U32 R4, RZ, RZ, -0x80000000 ;  /* 0x80000000ff047424 */ /* 0x000fc600078e00ff */
[----:B--2---:R-:W-:-:S04]  /*0600*/  LEA R9, R3, R2, 0x18 ;  /* 0x0000000203097211 */ /* 0x004fc800078ec0ff */
[----:B------:R-:W2:Y:S02]  /*0610*/  SYNCS.PHASECHK.TRANS64.TRYWAIT P0, [R9+URZ+0x28], R4 ;  /* 0x00002804090075a7 */ /* 0x000ea400080011ff */
[----:B--2---:R-:W-:Y:S05]  /*0620*/  @!P0 BRA `(.L_x_4) ;  /* 0x0000006400508947 */ /* 0x004fea0003800000 */
.L_x_98:
[----:B------:R-:W-:Y:S02]  /*0630*/  ELECT P1, URZ, PT ;  /* 0x0000000000ff782f */ /* 0x000fe40003820000 */
[----:B------:R-:W-:Y:S02]  /*0640*/  R2UR UR5, R9 ;  /* 0x00000000090572ca */ /* 0x000fe400000e0000 */
[----:B------:R-:W-:-:S09]  /*0650*/  ELECT P0, URZ, PT ;  /* 0x0000000000ff782f */ /* 0x000fd20003800000 */
[----:B------:R-:W-:-:S04]  /*0660*/  @P1 IMAD.MOV.U32 R2, RZ, RZ, 0x2000 ;  /* 0x00002000ff021424 */ /* 0x000fc800078e00ff */
[----:B------:R-:W-:Y:S01]  /*0670*/  VOTEU.ANY UP0, P0 ;  /* 0x0000000000ff7886 */ /* 0x000fe20000000100 */
[----:B------:R-:W-:Y:S01]  /*0680*/  VOTEU.ANY UP1, P0 ;  /* 0x0000000000ff7886 */ /* 0x000fe20000020100 */
[----:B------:R3:W-:Y:S01]  /*0690*/  @P1 SYNCS.ARRIVE.TRANS64 RZ, [R9+URZ+0x20], R2 ;  /* 0x0000200209ff19a7 */ /* 0x0007e200080000ff */
[----:B------:R-:W-:Y:S02]  /*06a0*/  PLOP3.LUT P1, PT, PT, PT, PT, 0x8, 0x80 ;  /* 0x000000000080781c */ /* 0x000fe40003f2e170 */
[----:B------:R-:W4:Y:S01]  /*06b0*/  @UP0 LDCU.64 UR14, c[0x0][0x348] ;  /* 0x00006900ff0e07ac */ /* 0x000f220008000a00 */
[----:B------:R-:W-:Y:S02]  /*06c0*/  @UP0 UIADD3 UR8, UPT, UPT, UR5, 0x80, URZ ;  /* 0x0000008005080890 */ /* 0x000fe4000fffe0ff */
[----:B------:R-:W-:Y:S01]  /*06d0*/  @UP0 UIADD3 UR9, UPT, UPT, UR5, 0x20, URZ ;  /* 0x0000002005090890 */ /* 0x000fe2000fffe0ff */
[----:B------:R-:W-:Y:S01]  /*06e0*/  @UP0 UMOV UR10, URZ ;  /* 0x000000ff000a0c82 */ /* 0x000fe20008000000 */
[----:B------:R-:W-:-:S10]  /*06f0*/  @UP0 UMOV UR11, URZ ;  /* 0x000000ff000b0c82 */ /* 0x000fd40008000000 */
.L_x_5:
[----:B------:R-:W-:Y:S01]  /*0700*/  @P0 ELECT P1, URZ, PT ;  /* 0x0000000000ff082f */ /* 0x000fe20003820000 */
[----:B----4-:R4:W-:-:S12]  /*0710*/  @UP1 UTMALDG.4D [UR8], [UR14], desc[URZ] ;  /* 0x0000ff080e0015b4 */ /* 0x0109d80008019000 */
[----:B------:R-:W-:Y:S02]  /*0720*/  @P1 PLOP3.LUT P0, PT, P1, PT, PT, 0x8, 0x80 ;  /* 0x000000000080181c */ /* 0x000fe40000f0e170 */
[----:B------:R-:W-:-:S11]  /*0730*/  PLOP3.LUT P1, PT, PT, PT, PT, 0x8, 0x80 ;  /* 0x000000000080781c */ /* 0x000fd60003f2e170 */
[----:B----4-:R-:W-:Y:S05]  /*0740*/  @P0 BRA.U.ANY `(.L_x_5) ;  /* 0xfffffffd00ec0947 */ /* 0x010fea000393ffff */
[----:B------:R-:W-:Y:S02]  /*0750*/  ELECT P0, URZ, PT ;  /* 0x0000000000ff782f */ /* 0x000fe40003800000 */
[----:B------:R-:W-:-:S11]  /*0760*/  PLOP3.LUT P1, PT, PT, PT, PT, 0x8, 0x80 ;  /* 0x000000000080781c */ /* 0x000fd60003f2e170 */
[----:B------:R-:W-:Y:S01]  /*0770*/  VOTEU.ANY UP0, P0 ;  /* 0x0000000000ff7886 */ /* 0x000fe20000000100 */
[----:B------:R-:W-:-:S04]  /*0780*/  VOTEU.ANY UP1, P0 ;  /* 0x0000000000ff7886 */ /* 0x000fc80000020100 */
[----:B------:R-:W4:Y:S01]  /*0790*/  @UP0 LDCU.64 UR14, c[0x0][0x348] ;  /* 0x00006900ff0e07ac */ /* 0x000f220008000a00 */
[----:B------:R-:W-:Y:S02]  /*07a0*/  @UP0 UIADD3 UR8, UPT, UPT, UR5, 0x180, URZ ;  /* 0x0000018005080890 */ /* 0x000fe4000fffe0ff */
[----:B------:R-:W-:Y:S01]  /*07b0*/  @UP0 UIADD3 UR9, UPT, UPT, UR5, 0x20, URZ ;  /* 0x0000002005090890 */ /* 0x000fe2000fffe0ff */
[----:B------:R-:W-:Y:S01]  /*07c0*/  @UP0 UMOV UR10, 0x8 ;  /* 0x00000008000a0882 */ /* 0x000fe20000000000 */
[----:B------:R-:W-:-:S10]  /*07d0*/  @UP0 UMOV UR11, URZ ;  /* 0x000000ff000b0c82 */ /* 0x000fd40008000000 */
.L_x_6:
        /* <DEDUP_REMOVED lines=14> */
.L_x_7:
        /* <DEDUP_REMOVED lines=14> */
.L_x_8:
        /* <DEDUP_REMOVED lines=14> */
.L_x_9:
        /* <DEDUP_REMOVED lines=14> */
.L_x_10:
        /* <DEDUP_REMOVED lines=14> */
.L_x_11:
        /* <DEDUP_REMOVED lines=14> */
.L_x_12:
        /* <DEDUP_REMOVED lines=14> */
.L_x_13:
        /* <DEDUP_REMOVED lines=14> */
.L_x_14:
        /* <DEDUP_REMOVED lines=14> */
.L_x_15:
        /* <DEDUP_REMOVED lines=14> */
.L_x_16:
        /* <DEDUP_REMOVED lines=14> */
.L_x_17:
        /* <DEDUP_REMOVED lines=14> */
.L_x_18:
        /* <DEDUP_REMOVED lines=14> */
.L_x_19:
        /* <DEDUP_REMOVED lines=14> */
.L_x_20:
        /* <DEDUP_REMOVED lines=14> */
.L_x_21:
        /* <DEDUP_REMOVED lines=14> */
.L_x_22:
        /* <DEDUP_REMOVED lines=14> */
.L_x_23:
        /* <DEDUP_REMOVED lines=14> */
.L_x_24:
        /* <DEDUP_REMOVED lines=14> */
.L_x_25:
        /* <DEDUP_REMOVED lines=14> */
.L_x_26:
        /* <DEDUP_REMOVED lines=14> */
.L_x_27:
        /* <DEDUP_REMOVED lines=14> */
.L_x_28:
        /* <DEDUP_REMOVED lines=14> */
.L_x_29:
        /* <DEDUP_REMOVED lines=14> */
.L_x_30:
        /* <DEDUP_REMOVED lines=14> */
.L_x_31:
        /* <DEDUP_REMOVED lines=14> */
.L_x_32:
        /* <DEDUP_REMOVED lines=14> */
.L_x_33:
        /* <DEDUP_REMOVED lines=14> */
.L_x_34:
        /* <DEDUP_REMOVED lines=14> */
.L_x_35:
        /* <DEDUP_REMOVED lines=14> */
.L_x_36:
[----:B------:R-:W-:Y:S01]  /*2220*/  @P0 ELECT P1, URZ, PT ;  /* 0x0000000000ff082f */ /* 0x000fe20003820000 */
[----:B----4-:R4:W-:-:S12]  /*2230*/  @UP1 UTMALDG.4D [UR8], [UR14], desc[URZ] ;  /* 0x0000ff080e0015b4 */ /* 0x0109d80008019000 */
[----:B------:R-:W-:Y:S02]  /*2240*/  @P1 PLOP3.LUT P0, PT, P1, PT, PT, 0x8, 0x80 ;  /* 0x000000000080181c */ /* 0x000fe40000f0e170 */
[----:B------:R-:W-:-:S11]  /*2250*/  PLOP3.LUT P1, PT, PT, PT, PT, 0x8, 0x80 ;  /* 0x000000000080781c */ /* 0x000fd60003f2e170 */
[----:B----4-:R-:W-:Y:S05]  /*2260*/  @P0 BRA.U.ANY `(.L_x_36) ;  /* 0xfffffffd00ec0947 */ /* 0x010fea000393ffff */
[----:B-----5:R-:W-:-:S13]  /*2270*/  ISETP.GE.AND P0, PT, R235, 0x1, PT ;  /* 0x00000001eb00780c */ /* 0x020fda0003f06270 */
[----:B------:R-:W-:Y:S05]  /*2280*/  @!P0 BRA `(.L_x_3) ;  /* 0x0000000400908947 */ /* 0x000fea0003800000 */
[----:B------:R-:W4:Y:S02]  /*2290*/  SYNCS.PHASECHK.TRANS64.TRYWAIT P0, [R9+URZ+0x8], R4 ;  /* 0x00000804090075a7 */ /* 0x000f2400080011ff */
[----:B----4-:R-:W-:Y:S05]  /*22a0*/  @!P0 BRA `(.L_x_37) ;  /* 0x00000048004c8947 */ /* 0x010fea0003800000 */
.L_x_99:
[----:B------:R-:W-:Y:S01]  /*22b0*/  ELECT P0, URZ, PT ;  /* 0x0000000000ff782f */ /* 0x000fe20003800000 */
[----:B------:R-:W-:Y:S01]  /*22c0*/  IMAD R4, R235, 0x4, R9 ;  /* 0x00000004eb047824 */ /* 0x000fe200078e0209 */
[----:B------:R-:W-:Y:S02]  /*22d0*/  ELECT P1, URZ, PT ;  /* 0x0000000000ff782f */ /* 0x000fe40003820000 */
[----:B------:R-:W-:-:S09]  /*22e0*/  R2UR UR5, R9 ;  /* 0x00000000090572ca */ /* 0x000fd200000e0000 */
[----:B--23--:R-:W2:Y:S01]  /*22f0*/  @P0 LDC.64 R2, c[0x0][0x348] ;  /* 0x0000d200ff020b82 */ /* 0x00cea20000000a00 */
[----:B------:R-:W-:Y:S01]  /*2300*/  @P0 R2UR UR17, R9 ;  /* 0x00000000091102ca */ /* 0x000fe200000e0000 */
[----:B------:R-:W-:Y:S01]  /*2310*/  @P1 IMAD.MOV.U32 R6, RZ, RZ, 0x2000 ;  /* 0x00002000ff061424 */ /* 0x000fe200078e00ff */
[----:B------:R-:W-:Y:S01]  /*2320*/  VOTEU.ANY UP0, P0 ;  /* 0x0000000000ff7886 */ /* 0x000fe20000000100 */
[----:B------:R-:W-:Y:S02]  /*2330*/  VOTEU.ANY UP1, P0 ;  /* 0x0000000000ff7886 */ /* 0x000fe40000020100 */
[----:B------:R3:W-:Y:S01]  /*2340*/  @P1 SYNCS.ARRIVE.TRANS64 RZ, [R9+URZ], R6 ;  /* 0x0000000609ff19a7 */ /* 0x0007e200080000ff */
[----:B------:R-:W4:Y:S01]  /*2350*/  LDS R7, [R4+0x607c] ;  /* 0x00607c0004077984 */ /* 0x000f220000000800 */
[----:B------:R-:W-:Y:S01]  /*2360*/  @UP0 UIADD3 UR16, UPT, UPT, UR5, 0x2080, URZ ;  /* 0x0000208005100890 */ /* 0x000fe2000fffe0ff */
[----:B------:R-:W-:Y:S01]  /*2370*/  @UP0 UMOV UR18, URZ ;  /* 0x000000ff00120c82 */ /* 0x000fe20008000000 */
[----:B--2---:R-:W-:-:S04]  /*2380*/  @P0 IADD3 R2, P1, PT, R2, 0x80, RZ ;  /* 0x0000008002020810 */ /* 0x004fc80007f3e0ff */
[----:B------:R-:W-:Y:S01]  /*2390*/  @P0 R2UR UR8, R2 ;  /* 0x00000000020802ca */ /* 0x000fe200000e0000 */
[----:B------:R-:W-:Y:S01]  /*23a0*/  @P0 IMAD.X R3, RZ, RZ, R3, P1 ;  /* 0x000000ffff030224 */ /* 0x000fe200008e0603 */
[----:B------:R-:W-:-:S04]  /*23b0*/  PLOP3.LUT P1, PT, PT, PT, PT, 0x8, 0x80 ;  /* 0x000000000080781c */ /* 0x000fc80003f2e170 */
[----:B------:R-:W-:-:S07]  /*23c0*/  @P0 R2UR UR9, R3 ;  /* 0x00000000030902ca */ /* 0x000fce00000e0000 */
[----:B------:R-:W-:-:S05]  /*23d0*/  IMAD.U32 R2, RZ, RZ, UR8 ;  /* 0x00000008ff027e24 */ /* 0x000fca000f8e00ff */
[----:B------:R-:W-:Y:S01]  /*23e0*/  @P0 R2UR UR8, R2 ;  /* 0x00000000020802ca */ /* 0x000fe200000e0000 */
[----:B------:R-:W-:Y:S02]  /*23f0*/  IMAD.U32 R3, RZ, RZ, UR9 ;  /* 0x00000009ff037e24 */ /* 0x000fe4000f8e00ff */
[----:B----4-:R-:W-:-:S03]  /*2400*/  IMAD R7, R7, 0x10, R234 ;  /* 0x0000001007077824 */ /* 0x010fc600078e02ea */
[----:B------:R-:W-:Y:S02]  /*2410*/  @P0 R2UR UR9, R3 ;  /* 0x00000000030902ca */ /* 0x000fe400000e0000 */
[----:B---3--:R-:W-:-:S15]  /*2420*/  R2UR UR19, R7 ;  /* 0x00000000071372ca */ /* 0x008fde00000e0000 */
.L_x_38:
[----:B------:R-:W-:Y:S01]  /*2430*/  @P0 ELECT P1, URZ, PT ;  /* 0x0000000000ff082f */ /* 0x000fe20003820000 */
[----:B------:R-:W-:Y:S02]  /*2440*/  UMOV UR20, UR13 ;  /* 0x0000000d00147c82 */ /* 0x000fe40008000000 */
[----:B------:R2:W-:Y:S10]  /*2450*/  @UP1 UTMALDG.3D [UR16], [UR8], desc[URZ] ;  /* 0x0000ff10080015b4 */ /* 0x0005f40008011000 */
[----:B------:R-:W-:-:S02]  /*2460*/  @P1 PLOP3.LUT P0, PT, P1, PT, PT, 0x8, 0x80 ;  /* 0x000000000080181c */ /* 0x000fc40000f0e170 */
[----:B------:R-:W-:-:S11]  /*2470*/  PLOP3.LUT P1, PT, PT, PT, PT, 0x8, 0x80 ;  /* 0x000000000080781c */ /* 0x000fd60003f2e170 */
[----:B--2---:R-:W-:Y:S05]  /*2480*/  @P0 BRA.U.ANY `(.L_x_38) ;  /* 0xfffffffd00e80947 */ /* 0x004fea000393ffff */
[----:B------:R-:W-:-:S13]  /*2490*/  ELECT P0, URZ, PT ;  /* 0x0000000000ff782f */ /* 0x000fda0003800000 */
[----:B------:R-:W2:Y:S01]  /*24a0*/  @P0 LDC.64 R2, c[0x0][0x348] ;  /* 0x0000d200ff020b82 */ /* 0x000ea20000000a00 */
[----:B------:R-:W-:Y:S01]  /*24b0*/  @P0 R2UR UR17, R9 ;  /* 0x00000000091102ca */ /* 0x000fe200000e0000 */
[----:B------:R-:W-:Y:S01]  /*24c0*/  VOTEU.ANY UP0, P0 ;  /* 0x0000000000ff7886 */ /* 0x000fe20000000100 */
[----:B------:R-:W-:-:S04]  /*24d0*/  VOTEU.ANY UP1, P0 ;  /* 0x0000000000ff7886 */ /* 0x000fc80000020100 */
[----:B------:R-:W-:Y:S01]  /*24e0*/  @UP0 UIADD3 UR16, UPT, UPT, UR5, 0x2880, URZ ;  /* 0x0000288005100890 */ /* 0x000fe2000fffe0ff */
[----:B------:R-:W-:Y:S01]  /*24f0*/  @UP0 UMOV UR18, 0x40 ;  /* 0x0000004000120882 */ /* 0x000fe20000000000 */
[----:B--2---:R-:W-:-:S04]  /*2500*/  @P0 IADD3 R4, P1, PT, R2, 0x80, RZ ;  /* 0x0000008002040810 */ /* 0x004fc80007f3e0ff */
[----:B------:R-:W-:Y:S01]  /*2510*/  @P0 R2UR UR8, R4 ;  /* 0x00000000040802ca */ /* 0x000fe200000e0000 */
[----:B------:R-:W-:Y:S01]  /*2520*/  @P0 IMAD.X R2, RZ, RZ, R3, P1 ;  /* 0x000000ffff020224 */ /* 0x000fe200008e0603 */
[----:B------:R-:W-:-:S04]  /*2530*/  PLOP3.LUT P1, PT, PT, PT, PT, 0x8, 0x80 ;  /* 0x000000000080781c */ /* 0x000fc80003f2e170 */
[----:B------:R-:W-:-:S07]  /*2540*/  @P0 R2UR UR9, R2 ;  /* 0x00000000020902ca */ /* 0x000fce00000e0000 */
[----:B------:R-:W-:-:S05]  /*2550*/  IMAD.U32 R2, RZ, RZ, UR8 ;  /* 0x00000008ff027e24 */ /* 0x000fca000f8e00ff */
[----:B------:R-:W-:Y:S01]  /*2560*/  @P0 R2UR UR8, R2 ;  /* 0x00000000020802ca */ /* 0x000fe200000e0000 */
[----:B------:R-:W-:-:S05]  /*2570*/  IMAD.U32 R3, RZ, RZ, UR9 ;  /* 0x00000009ff037e24 */ /* 0x000fca000f8e00ff */
[----:B------:R-:W-:-:S15]  /*2580*/  @P0 R2UR UR9, R3 ;  /* 0x00000000030902ca */ /* 0x000fde00000e0000 */
.L_x_39:
        /* <DEDUP_REMOVED lines=22> */
.L_x_40:
[----:B------:R-:W-:Y:S01]  /*26f0*/  @P0 ELECT P1, URZ, PT ;  /* 0x0000000000ff082f */ /* 0x000fe20003820000 */
[----:B------:R-:W-:Y:S02]  /*2700*/  UMOV UR20, UR13 ;  /* 0x0000000d00147c82 */ /* 0x000fe40008000000 */
[----:B------:R2:W-:Y:S10]  /*2710*/  @UP1 UTMALDG.3D [UR16], [UR8], desc[URZ] ;  /* 0x0000ff10080015b4 */ /* 0x0005f40008011000 */
[----:B------:R-:W-:-:S02]  /*2720*/  @P1 PLOP3.LUT P0, PT, P1, PT, PT, 0x8, 0x80 ;  /* 0x000000000080181c */ /* 0x000fc40000f0e170 */
[----:B------:R-:W-:-:S11]  /*2730*/  PLOP3.LUT P1, PT, PT, PT, PT, 0x8, 0x80 ;  /* 0x000000000080781c */ /* 0x000fd60003f2e170 */
[----:B--2---:R-:W-:Y:S05]  /*2740*/  @P0 BRA.U.ANY `(.L_x_40) ;  /* 0xfffffffd00e80947 */ /* 0x004fea000393ffff */
[----:B------:R-:W-:Y:S01]  /*2750*/  ELECT P0, URZ, PT ;  /* 0x0000000000ff782f */ /* 0x000fe20003800000 */
[----:B------:R-:W-:Y:S02]  /*2760*/  IMAD.MOV.U32 R233, RZ, RZ, RZ ;  /* 0x000000ffffe97224 */ /* 0x000fe400078e00ff */
[----:B------:R-:W-:-:S10]  /*2770*/  IMAD.MOV.U32 R232, RZ, RZ, 0x1 ;  /* 0x00000001ffe87424 */ /* 0x000fd400078e00ff */
        /* <DEDUP_REMOVED lines=15> */
.L_x_41:
[----:B------:R-:W-:Y:S01]  /*2870*/  @P0 ELECT P1, URZ, PT ;  /* 0x0000000000ff082f */ /* 0x000fe20003820000 */
[----:B------:R-:W-:Y:S02]  /*2880*/  UMOV UR20, UR13 ;  /* 0x0000000d00147c82 */ /* 0x000fe40008000000 */
[----:B------:R4:W-:Y:S10]  /*2890*/  @UP1 UTMALDG.3D [UR16], [UR8], desc[URZ] ;  /* 0x0000ff10080015b4 */ /* 0x0009f40008011000 */
[----:B------:R-:W-:-:S02]  /*28a0*/  @P1 PLOP3.LUT P0, PT, P1, PT, PT, 0x8, 0x80 ;  /* 0x000000000080181c */ /* 0x000fc40000f0e170 */
[----:B------:R-:W-:-:S11]  /*28b0*/  PLOP3.LUT P1, PT, PT, PT, PT, 0x8, 0x80 ;  /* 0x000000000080781c */ /* 0x000fd60003f2e170 */
[----:B----4-:R-:W-:Y:S05]  /*28c0*/  @P0 BRA.U.ANY `(.L_x_41) ;  /* 0xfffffffd00e80947 */ /* 0x010fea000393ffff */
.L_x_3:
[----:B-1----:R-:W-:Y:S05]  /*28d0*/  BSYNC B0 ;  /* 0x0000000000007941 */ /* 0x002fea0003800000 */
.L_x_2:
[----:B------:R-:W1:Y:S01]  /*28e0*/  S2UR UR8, SR_CgaCtaId ;  /* 0x00000000000879c3 */ /* 0x000e620000008800 */
[----:B------:R-:W-:Y:S01]  /*28f0*/  UMOV UR5, 0x400 ;  /* 0x0000040000057882 */ /* 0x000fe20000000000 */
[----:B-----5:R-:W-:Y:S01]  /*2900*/  ISETP.GE.AND P1, PT, R235, 0x1, PT ;  /* 0x00000001eb00780c */ /* 0x020fe20003f26270 */
[----:B------:R-:W-:Y:S01]  /*2910*/  IMAD.MOV.U32 R231, RZ, RZ, RZ ;  /* 0x000000ffffe77224 */ /* 0x000fe200078e00ff */
[----:B------:R-:W-:Y:S01]  /*2920*/  PLOP3.LUT P0, PT, PT, PT, PT, 0x80, 0x8 ;  /* 0x000000000008781c */ /* 0x000fe20003f0f070 */
[----:B------:R-:W-:Y:S01]  /*2930*/  IMAD.MOV.U32 R230, RZ, RZ, -0x800000 ;  /* 0xff800000ffe67424 */ /* 0x000fe200078e00ff */
[----:B------:R-:W-:Y:S02]  /*2940*/  CS2R R40, SRZ ;  /* 0x0000000000287805 */ /* 0x000fe4000001ff00 */
[----:B------:R-:W-:Y:S02]  /*2950*/  CS2R R42, SRZ ;  /* 0x00000000002a7805 */ /* 0x000fe4000001ff00 */
[----:B------:R-:W-:-:S02]  /*2960*/  CS2R R44, SRZ ;  /* 0x00000000002c7805 */ /* 0x000fc4000001ff00 */
[----:B------:R-:W-:Y:S02]  /*2970*/  CS2R R46, SRZ ;  /* 0x00000000002e7805 */ /* 0x000fe4000001ff00 */
[----:B------:R-:W-:Y:S02]  /*2980*/  CS2R R84, SRZ ;  /* 0x0000000000547805 */ /* 0x000fe4000001ff00 */
[----:B------:R-:W-:Y:S02]  /*2990*/  CS2R R86, SRZ ;  /* 0x0000000000567805 */ /* 0x000fe4000001ff00 */
        /* <DEDUP_REMOVED lines=11> */
[----:B------:R-:W-:Y:S01]  /*2a50*/  CS2R R62, SRZ ;  /* 0x00000000003e7805 */ /* 0x000fe2000001ff00 */
[----:B-1----:R-:W-:Y:S01]  /*2a60*/  ULEA UR5, UR8, UR5, 0x18 ;  /* 0x0000000508057291 */ /* 0x002fe2000f8ec0ff */
[----:B------:R-:W-:Y:S02]  /*2a70*/  CS2R R64, SRZ ;  /* 0x0000000000407805 */ /* 0x000fe4000001ff00 */
[----:B------:R-:W-:Y:S02]  /*2a80*/  CS2R R66, SRZ ;  /* 0x0000000000427805 */ /* 0x000fe4000001ff00 */
[----:B------:R-:W-:-:S02]  /*2a90*/  CS2R R48, SRZ ;  /* 0x0000000000307805 */ /* 0x000fc4000001ff00 */
[----:B------:R-:W-:Y:S02]  /*2aa0*/  CS2R R50, SRZ ;  /* 0x0000000000327805 */ /* 0x000fe4000001ff00 */
[----:B------:R-:W-:Y:S01]  /*2ab0*/  CS2R R68, SRZ ;  /* 0x0000000000447805 */ /* 0x000fe2000001ff00 */
[----:B--23--:R-:W-:Y:S01]  /*2ac0*/  IMAD.U32 R2, RZ, RZ, UR5 ;  /* 0x00000005ff027e24 */ /* 0x00cfe2000f8e00ff */
[----:B------:R-:W-:Y:S02]  /*2ad0*/  CS2R R70, SRZ ;  /* 0x0000000000467805 */ /* 0x000fe4000001ff00 */
[----:B------:R-:W-:Y:S02]  /*2ae0*/  CS2R R16, SRZ ;  /* 0x0000000000107805 */ /* 0x000fe4000001ff00 */
[----:B------:R-:W-:Y:S01]  /*2af0*/  CS2R R18, SRZ ;  /* 0x0000000000127805 */ /* 0x000fe2000001ff00 */
[----:B------:R-:W1:Y:S01]  /*2b00*/  SYNCS.PHASECHK.TRANS64.TRYWAIT P3, [R2+URZ+0x20], RZ ;  /* 0x000020ff020075a7 */ /* 0x000e6200080611ff */
        /* <DEDUP_REMOVED lines=20> */
[----:B------:R-:W-:Y:S01]  /*2c50*/  CS2R R96, SRZ ;  /* 0x0000000000607805 */ /* 0x000fe2000001ff00 */
[----:B------:R-:W-:Y:S02]  /*2c60*/  IMAD.MOV.U32 R98, RZ, RZ, RZ ;  /* 0x000000ffff627224 */ /* 0x000fe400078e00ff */
[----:B------:R-:W-:Y:S01]  /*2c70*/  IMAD R5, R5, 0x10, R2 ;  /* 0x0000001005057824 */ /* 0x000fe200078e0202 */
[----:B-1----:R-:W-:Y:S06]  /*2c80*/  @P3 BRA `(.L_x_42) ;  /* 0x0000000000083947 */ /* 0x002fec0003800000 */
[----:B------:R-:W1:Y:S02]  /*2c90*/  SYNCS.PHASECHK.TRANS64.TRYWAIT P3, [R2+URZ+0x20], RZ ;  /* 0x000020ff020075a7 */ /* 0x000e6400080611ff */
[----:B-1----:R-:W-:Y:S05]  /*2ca0*/  @!P3 BRA `(.L_x_43) ;  /* 0x0000003c00e8b947 */ /* 0x002fea0003800000 */
.L_x_42:
[----:B------:R2:W3:Y:S01]  /*2cb0*/  LDSM.16.M88.2 R100, [R5+0x80] ;  /* 0x000080000564783b */ /* 0x0004e20000000100 */
[----:B------:R-:W-:Y:S01]  /*2cc0*/  IMAD.MOV.U32 R99, RZ, RZ, RZ ;  /* 0x000000ffff637224 */ /* 0x000fe200078e00ff */
[----:B------:R-:W-:Y:S02]  /*2cd0*/  CS2R R32, SRZ ;  /* 0x0000000000207805 */ /* 0x000fe4000001ff00 */
[----:B------:R-:W-:Y:S01]  /*2ce0*/  CS2R R34, SRZ ;  /* 0x0000000000227805 */ /* 0x000fe2000001ff00 */
[----:B------:R2:W4:Y:S01]  /*2cf0*/  LDSM.16.M88.2 R102, [R5+0x180] ;  /* 0x000180000566783b */ /* 0x0005220000000100 */
[----:B------:R-:W-:Y:S02]  /*2d00*/  CS2R R28, SRZ ;  /* 0x00000000001c7805 */ /* 0x000fe4000001ff00 */
[----:B------:R-:W-:Y:S02]  /*2d10*/  CS2R R30, SRZ ;  /* 0x00000000001e7805 */ /* 0x000fe4000001ff00 */
[----:B------:R-:W-:Y:S01]  /*2d20*/  CS2R R88, SRZ ;  /* 0x0000000000587805 */ /* 0x000fe2000001ff00 */
[----:B------:R2:W1:Y:S01]  /*2d30*/  LDSM.16.M88.2 R104, [R5+0x280] ;  /* 0x000280000568783b */ /* 0x0004620000000100 */
[----:B------:R-:W-:-:S02]  /*2d40*/  CS2R R90, SRZ ;  /* 0x00000000005a7805 */ /* 0x000fc4000001ff00 */
[----:B------:R-:W-:Y:S02]  /*2d50*/  CS2R R172, SRZ ;  /* 0x0000000000ac7805 */ /* 0x000fe4000001ff00 */
[----:B------:R-:W-:Y:S01]  /*2d60*/  CS2R R174, SRZ ;  /* 0x0000000000ae7805 */ /* 0x000fe2000001ff00 */
[----:B------:R2:W1:Y:S01]  /*2d70*/  LDSM.16.M88.2 R106, [R5+0x380] ;  /* 0x00038000056a783b */ /* 0x0004620000000100 */
        /* <DEDUP_REMOVED lines=9> */
[----:B------:R-:W-:Y:S01]  /*2e10*/  CS2R R190, SRZ ;  /* 0x0000000000be7805 */ /* 0x000fe2000001ff00 */
[----:B------:R2:W1:Y:S04]  /*2e20*/  LDSM.16.M88.2 R112, [R5+0x680] ;  /* 0x000680000570783b */ /* 0x0004680000000100 */
        /* <DEDUP_REMOVED lines=24> */
[----:B------:R2:W1:Y:S01]  /*2fb0*/  LDSM.16.M88.2 R162, [R5+0x1f80] ;  /* 0x001f800005a2783b */ /* 0x0004620000000100 */
[----:B------:R2:W1:Y:S01]  /*2fc0*/  @P1 SYNCS.PHASECHK.TRANS64.TRYWAIT P0, [R2+URZ], RZ ;  /* 0x000000ff020015a7 */ /* 0x00046200080011ff */
[----:B---34-:R-:W-:Y:S05]  /*2fd0*/  @!P1 BRA `(.L_x_44) ;  /* 0x0000002000009947 */ /* 0x018fea0003800000 */
[----:B------:R-:W3:Y:S01]  /*2fe0*/  LDC.64 R238, c[0x0][0x348] ;  /* 0x0000d200ffee7b82 */ /* 0x000ee20000000a00 */
[----:B------:R-:W-:Y:S01]  /*2ff0*/  IMAD.MOV R229, RZ, RZ, -R235 ;  /* 0x000000ffffe57224 */ /* 0x000fe200078e0aeb */
[----:B------:R-:W-:Y:S01]  /*3000*/  CS2R R6, SRZ ;  /* 0x0000000000067805 */ /* 0x000fe2000001ff00 */
[----:B------:R-:W-:Y:S01]  /*3010*/  IMAD.MOV.U32 R231, RZ, RZ, RZ ;  /* 0x000000ffffe77224 */ /* 0x000fe200078e00ff */
[----:B--2---:R-:W-:Y:S01]  /*3020*/  CS2R R4, SRZ ;  /* 0x0000000000047805 */ /* 0x004fe2000001ff00 */
[----:B------:R-:W-:Y:S02]  /*3030*/  IMAD.MOV.U32 R230, RZ, RZ, -0x800000 ;  /* 0xff800000ffe67424 */ /* 0x000fe400078e00ff */
[----:B------:R-:W-:-:S07]  /*3040*/  IMAD.MOV.U32 R228, RZ, RZ, 0x1 ;  /* 0x00000001ffe47424 */ /* 0x000fce00078e00ff */
.L_x_71:
[----:B------:R-:W-:Y:S01]  /*3050*/  ISETP.NE.AND P2, PT, R236, RZ, PT ;  /* 0x000000ffec00720c */ /* 0x000fe20003f45270 */
[----:B------:R-:W-:Y:S03]  /*3060*/  BSSY B0, `(.L_x_45) ;  /* 0x0000009000007945 */ /* 0x000fe60003800000 */
[----:B------:R-:W-:Y:S01]  /*3070*/  ISETP.GE.OR P1, PT, R4, R235, P2 ;  /* 0x000000eb0400720c */ /* 0x000fe20001726670 */
[----:B-1----:R-:W-:-:S12]  /*3080*/  @P0 BRA `(.L_x_46) ;  /* 0x0000000000180947 */ /* 0x002fd80003800000 */
[----:B------:R-:W1:Y:S01]  /*3090*/  S2R R9, SR_CgaCtaId ;  /* 0x0000000000097919 */ /* 0x000e620000008800 */
[----:B------:R-:W-:Y:S01]  /*30a0*/  MOV R0, 0x400 ;  /* 0x0000040000007802 */ /* 0x000fe20000000f00 */
[----:B------:R-:W-:-:S03]  /*30b0*/  IMAD.U32 R8, R5, -0x80000000, RZ ;  /* 0x8000000005087824 */ /* 0x000fc600078e00ff */
[----:B-1----:R-:W-:-:S04]  /*30c0*/  LEA R11, R9, R0, 0x18 ;  /* 0x00000000090b7211 */ /* 0x002fc800078ec0ff */
[----:B------:R-:W1:Y:S02]  /*30d0*/  SYNCS.PHASECHK.TRANS64.TRYWAIT P0, [R11+URZ], R8 ;  /* 0x000000080b0075a7 */ /* 0x000e6400080011ff */
[----:B-1----:R-:W-:Y:S05]  /*30e0*/  @!P0 BRA `(.L_x_47) ;  /* 0x0000003800ec8947 */ /* 0x002fea0003800000 */
.L_x_46:
[----:B------:R-:W-:Y:S05]  /*30f0*/  BSYNC B0 ;  /* 0x0000000000007941 */ /* 0x000fea0003800000 */
.L_x_45:
[----:B------:R-:W-:Y:S04]  /*3100*/  BSSY B0, `(.L_x_48) ;  /* 0x000006a000007945 */ /* 0x000fe80003800000 */
[----:B------:R-:W-:Y:S05]  /*3110*/  @P1 BRA `(.L_x_49) ;  /* 0x0000000400a01947 */ /* 0x000fea0003800000 */
[----:B-1----:R-:W1:Y:S01]  /*3120*/  S2R R9, SR_CgaCtaId ;  /* 0x0000000000097919 */ /* 0x002e620000008800 */
[----:B------:R-:W-:Y:S01]  /*3130*/  MOV R0, 0x400 ;  /* 0x0000040000007802 */ /* 0x000fe20000000f00 */
[----:B------:R-:W-:Y:S01]  /*3140*/  IMAD.U32 R8, R228, -0x80000000, RZ ;  /* 0x80000000e4087824 */ /* 0x000fe200078e00ff */
[----:B------:R-:W-:Y:S02]  /*3150*/  BSSY B1, `(.L_x_50) ;  /* 0x0000004000017945 */ /* 0x000fe40003800000 */
[----:B-1----:R-:W-:-:S04]  /*3160*/  LEA R169, R9, R0, 0x18 ;  /* 0x0000000009a97211 */ /* 0x002fc800078ec0ff */
[----:B------:R-:W1:Y:S02]  /*3170*/  SYNCS.PHASECHK.TRANS64.TRYWAIT P0, [R169+URZ+0x18], R8 ;  /* 0x00001808a90075a7 */ /* 0x000e6400080011ff */
[----:B-1----:R-:W-:Y:S05]  /*3180*/  @!P0 BRA `(.L_x_51) ;  /* 0x0000003800dc8947 */ /* 0x002fea0003800000 */
.L_x_102:
[----:B------:R-:W-:Y:S05]  /*3190*/  BSYNC B1 ;  /* 0x0000000000017941 */ /* 0x000fea0003800000 */
.L_x_50:
[----:B------:R-:W-:Y:S02]  /*31a0*/  ELECT P1, URZ, PT ;  /* 0x0000000000ff782f */ /* 0x000fe40003820000 */
[----:B------:R-:W-:Y:S02]  /*31b0*/  LOP3.LUT R0, RZ, R4, RZ, 0x33, !PT ;  /* 0x00000004ff007212 */ /* 0x000fe400078e33ff */
[----:B------:R-:W-:Y:S01]  /*31c0*/  ELECT P0, URZ, PT ;  /* 0x0000000000ff782f */ /* 0x000fe20003800000 */
[----:B------:R-:W2:Y:S01]  /*31d0*/  S2UR UR20, SR_CTAID.Y ;  /* 0x00000000001479c3 */ /* 0x000ea20000002600 */
[----:B------:R-:W-:Y:S01]  /*31e0*/  R2UR UR5, R169 ;  /* 0x00000000a90572ca */ /* 0x000fe200000e0000 */
[----:B------:R-:W-:-:S04]  /*31f0*/  IMAD.IADD R0, R235, 0x1, R0 ;  /* 0x00000001eb007824 */ /* 0x000fc800078e0200 */
[----:B------:R-:W-:Y:S02]  /*3200*/  IMAD R0, R0, 0x4, R169 ;  /* 0x0000000400007824 */ /* 0x000fe400078e02a9 */
[----:B------:R-:W-:-:S04]  /*3210*/  @P1 IMAD.MOV.U32 R2, RZ, RZ, 0x2000 ;  /* 0x00002000ff021424 */ /* 0x000fc800078e00ff */
[----:B------:R-:W-:Y:S01]  /*3220*/  VOTEU.ANY UP0, P0 ;  /* 0x0000000000ff7886 */ /* 0x000fe20000000100 */
[----:B------:R-:W-:Y:S01]  /*3230*/  VOTEU.ANY UP1, P0 ;  /* 0x0000000000ff7886 */ /* 0x000fe20000020100 */
[----:B------:R4:W-:Y:S01]  /*3240*/  @P1 SYNCS.ARRIVE.TRANS64 RZ, [R169+URZ+0x10], R2 ;  /* 0x00001002a9ff19a7 */ /* 0x0009e200080000ff */
[----:B------:R-:W5:Y:S02]  /*3250*/  LDS R11, [R0+0x6080] ;  /* 0x00608000000b7984 */ /* 0x000f640000000800 */
[----:B------:R-:W-:Y:S02]  /*3260*/  @UP0 UIADD3 UR16, UPT, UPT, UR5, 0x4080, URZ ;  /* 0x0000408005100890 */ /* 0x000fe4000fffe0ff */
[----:B------:R-:W-:Y:S01]  /*3270*/  @UP0 UIADD3 UR17, UPT, UPT, UR5, 0x10, URZ ;  /* 0x0000001005110890 */ /* 0x000fe2000fffe0ff */
[----:B------:R-:W-:Y:S01]  /*3280*/  @UP0 UMOV UR18, URZ ;  /* 0x000000ff00120c82 */ /* 0x000fe20008000000 */
[----:B---34-:R-:W-:-:S04]  /*3290*/  @P0 IADD3 R2, P1, PT, R238, 0x100, RZ ;  /* 0x00000100ee020810 */ /* 0x018fc80007f3e0ff */
[----:B------:R-:W-:Y:S01]  /*32a0*/  @P0 R2UR UR8, R2 ;  /* 0x00000000020802ca */ /* 0x000fe200000e0000 */
[----:B------:R-:W-:Y:S01]  /*32b0*/  @P0 IMAD.X R8, RZ, RZ, R239, P1 ;  /* 0x000000ffff080224 */ /* 0x000fe200008e06ef */
[----:B------:R-:W-:-:S04]  /*32c0*/  PLOP3.LUT P1, PT, PT, PT, PT, 0x8, 0x80 ;  /* 0x000000000080781c */ /* 0x000fc80003f2e170 */
[----:B------:R-:W-:-:S07]  /*32d0*/  @P0 R2UR UR9, R8 ;  /* 0x00000000080902ca */ /* 0x000fce00000e0000 */
[----:B------:R-:W-:-:S05]  /*32e0*/  IMAD.U32 R8, RZ, RZ, UR8 ;  /* 0x00000008ff087e24 */ /* 0x000fca000f8e00ff */
[----:B------:R-:W-:Y:S01]  /*32f0*/  @P0 R2UR UR8, R8 ;  /* 0x00000000080802ca */ /* 0x000fe200000e0000 */
[----:B-1----:R-:W-:-:S05]  /*3300*/  IMAD.U32 R9, RZ, RZ, UR9 ;  /* 0x00000009ff097e24 */ /* 0x002fca000f8e00ff */
[----:B------:R-:W-:Y:S01]  /*3310*/  @P0 R2UR UR9, R9 ;  /* 0x00000000090902ca */ /* 0x000fe200000e0000 */
[----:B--2--5:R-:W-:-:S14]  /*3320*/  IMAD R11, R11, 0x10, R234 ;  /* 0x000000100b0b7824 */ /* 0x024fdc00078e02ea */
.L_x_52:
[----:B------:R-:W-:-:S13]  /*3330*/  @P0 ELECT P1, URZ, PT ;  /* 0x0000000000ff082f */ /* 0x000fda0003820000 */
[----:B------:R-:W-:Y:S02]  /*3340*/  @P1 R2UR.BROADCAST UR19, R11 ;  /* 0x000000000b1312ca */ /* 0x000fe400008e0000 */
[----:B------:R-:W-:-:S11]  /*3350*/  @P1 PLOP3.LUT P0, PT, P1, PT, PT, 0x8, 0x80 ;  /* 0x000000000080181c */ /* 0x000fd60000f0e170 */
[----:B------:R1:W-:Y:S01]  /*3360*/  @UP1 UTMALDG.3D [UR16], [UR8], desc[URZ] ;  /* 0x0000ff10080015b4 */ /* 0x0003e20008011000 */
[----:B------:R-:W-:Y:S01]  /*3370*/  PLOP3.LUT P1, PT, PT, PT, PT, 0x8, 0x80 ;  /* 0x000000000080781c */ /* 0x000fe20003f2e170 */
[----:B-1----:R-:W-:-:S12]  /*3380*/  @P0 BRA.U.ANY `(.L_x_52) ;  /* 0xfffffffd00e80947 */ /* 0x002fd8000393ffff */
[----:B------:R-:W-:-:S13]  /*3390*/  ELECT P0, URZ, PT ;  /* 0x0000000000ff782f */ /* 0x000fda0003800000 */
[----:B------:R-:W-:Y:S01]  /*33a0*/  @P0 IADD3 R0, P1, PT, R238, 0x100, RZ ;  /* 0x00000100ee000810 */ /* 0x000fe20007f3e0ff */
[----:B------:R-:W-:Y:S01]  /*33b0*/  VOTEU.ANY UP0, P0 ;  /* 0x0000000000ff7886 */ /* 0x000fe20000000100 */
[----:B------:R-:W-:Y:S02]  /*33c0*/  VOTEU.ANY UP1, P0 ;  /* 0x0000000000ff7886 */ /* 0x000fe40000020100 */
[----:B------:R-:W-:Y:S01]  /*33d0*/  @P0 R2UR UR8, R0 ;  /* 0x00000000000802ca */ /* 0x000fe200000e0000 */
[----:B------:R-:W-:Y:S01]  /*33e0*/  @P0 IMAD.X R2, RZ, RZ, R239, P1 ;  /* 0x000000ffff020224 */ /* 0x000fe200008e06ef */
[----:B------:R-:W-:Y:S01]  /*33f0*/  PLOP3.LUT P1, PT, PT, PT, PT, 0x8, 0x80 ;  /* 0x000000000080781c */ /* 0x000fe20003f2e170 */
[----:B------:R-:W-:Y:S02]  /*3400*/  @UP0 UIADD3 UR16, UPT, UPT, UR5, 0x4880, URZ ;  /* 0x0000488005100890 */ /* 0x000fe4000fffe0ff */
[----:B------:R-:W-:Y:S01]  /*3410*/  @UP0 UIADD3 UR17, UPT, UPT, UR5, 0x10, URZ ;  /* 0x0000001005110890 */ /* 0x000fe2000fffe0ff */
[----:B------:R-:W-:Y:S01]  /*3420*/  @P0 R2UR UR9, R2 ;  /* 0x00000000020902ca */ /* 0x000fe200000e0000 */
[----:B------:R-:W-:-:S06]  /*3430*/  @UP0 UMOV UR18, 0x40 ;  /* 0x0000004000120882 */ /* 0x000fcc0000000000 */
[----:B------:R-:W-:-:S05]  /*3440*/  IMAD.U32 R8, RZ, RZ, UR8 ;  /* 0x00000008ff087e24 */ /* 0x000fca000f8e00ff */
[----:B------:R-:W-:Y:S01]  /*3450*/  @P0 R2UR UR8, R8 ;  /* 0x00000000080802ca */ /* 0x000fe200000e0000 */
[----:B------:R-:W-:-:S05]  /*3460*/  IMAD.U32 R9, RZ, RZ, UR9 ;  /* 0x00000009ff097e24 */ /* 0x000fca000f8e00ff */
[----:B------:R-:W-:-:S15]  /*3470*/  @P0 R2UR UR9, R9 ;  /* 0x00000000090902ca */ /* 0x000fde00000e0000 */
.L_x_53:
        /* <DEDUP_REMOVED lines=21> */
.L_x_54:
        /* <DEDUP_REMOVED lines=21> */
.L_x_55:
[----:B------:R-:W-:-:S13]  /*3720*/  @P0 ELECT P1, URZ, PT ;  /* 0x0000000000ff082f */ /* 0x000fda0003820000 */
[----:B------:R-:W-:Y:S02]  /*3730*/  @P1 R2UR.BROADCAST UR19, R11 ;  /* 0x000000000b1312ca */ /* 0x000fe400008e0000 */
[----:B------:R-:W-:-:S11]  /*3740*/  @P1 PLOP3.LUT P0, PT, P1, PT, PT, 0x8, 0x80 ;  /* 0x000000000080181c */ /* 0x000fd60000f0e170 */
[----:B------:R1:W-:Y:S01]  /*3750*/  @UP1 UTMALDG.3D [UR16], [UR8], desc[URZ] ;  /* 0x0000ff10080015b4 */ /* 0x0003e20008011000 */
[----:B------:R-:W-:Y:S01]  /*3760*/  PLOP3.LUT P1, PT, PT, PT, PT, 0x8, 0x80 ;  /* 0x000000000080781c */ /* 0x000fe20003f2e170 */
[----:B-1----:R-:W-:-:S12]  /*3770*/  @P0 BRA.U.ANY `(.L_x_55) ;  /* 0xfffffffd00e80947 */ /* 0x002fd8000393ffff */
[----:B------:R-:W-:Y:S01]  /*3780*/  VIADD R4, R4, 0x1 ;  /* 0x0000000104047836 */ /* 0x000fe20000000000 */
[----:B------:R-:W-:-:S07]  /*3790*/  LOP3.LUT R228, R228, 0x1, RZ, 0x3c, !PT ;  /* 0x00000001e4e47812 */ /* 0x000fce00078e3cff */
.L_x_49:
[----:B------:R-:W-:Y:S05]  /*37a0*/  BSYNC B0 ;  /* 0x0000000000007941 */ /* 0x000fea0003800000 */
.L_x_48:
[----:B------:R-:W2:Y:S01]  /*37b0*/  S2R R0, SR_TID.X ;  /* 0x0000000000007919 */ /* 0x000ea20000002100 */
[----:B------:R-:W4:Y:S01]  /*37c0*/  S2UR UR8, SR_CgaCtaId ;  /* 0x00000000000879c3 */ /* 0x000f220000008800 */
[----:B------:R-:W-:Y:S01]  /*37d0*/  UMOV UR5, 0x400 ;  /* 0x0000040000057882 */ /* 0x000fe20000000000 */
[----:B------:R-:W-:Y:S01]  /*37e0*/  ISETP.GE.OR P0, PT, R232, R235, P2 ;  /* 0x000000ebe800720c */ /* 0x000fe20001706670 */
[----:B------:R-:W-:Y:S01]  /*37f0*/  BSSY B0, `(.L_x_56) ;  /* 0x00000b2000007945 */ /* 0x000fe20003800000 */
[----:B------:R-:W-:Y:S01]  /*3800*/  LOP3.LUT R5, R5, 0x1, RZ, 0x3c, !PT ;  /* 0x0000000105057812 */ /* 0x000fe200078e3cff */
[----:B----4-:R-:W-:Y:S01]  /*3810*/  ULEA UR5, UR8, UR5, 0x18 ;  /* 0x0000000508057291 */ /* 0x010fe2000f8ec0ff */
[C---:B--2---:R-:W-:Y:S01]  /*3820*/  IMAD R2, R0.reuse, 0x40, R0 ;  /* 0x0000004000027824 */ /* 0x044fe200078e0200 */
[C---:B------:R-:W-:Y:S01]  /*3830*/  ISETP.NE.AND P1, PT, R0.reuse, RZ, PT ;  /* 0x000000ff0000720c */ /* 0x040fe20003f25270 */
[----:B-1----:R-:W-:-:S03]  /*3840*/  IMAD.SHL.U32 R9, R0, 0x20, RZ ;  /* 0x0000002000097824 */ /* 0x002fc600078e00ff */
[----:B------:R-:W-:Y:S01]  /*3850*/  LOP3.LUT R8, R2, 0x1c8, RZ, 0xc0, !PT ;  /* 0x000001c802087812 */ /* 0x000fe200078ec0ff */
[----:B------:R-:W-:-:S03]  /*3860*/  IMAD.U32 R2, RZ, RZ, UR5 ;  /* 0x00000005ff027e24 */ /* 0x000fc6000f8e00ff */
[----:B------:R-:W-:-:S04]  /*3870*/  LOP3.LUT R9, R8, 0x200, R9, 0xf8, !PT ;  /* 0x0000020008097812 */ /* 0x000fc800078ef809 */
[----:B------:R-:W-:-:S05]  /*3880*/  IADD3 R212, PT, PT, R2, R9, R9 ;  /* 0x0000000902d47210 */ /* 0x000fca0007ffe009 */
[C---:B------:R-:W-:Y:S02]  /*3890*/  VIADD R223, R212.reuse, 0x2080 ;  /* 0x00002080d4df7836 */ /* 0x040fe40000000000 */
[C---:B------:R-:W-:Y:S02]  /*38a0*/  VIADD R222, R212.reuse, 0x20a0 ;  /* 0x000020a0d4de7836 */ /* 0x040fe40000000000 */
[C---:B------:R-:W-:Y:S01]  /*38b0*/  VIADD R221, R212.reuse, 0x20c0 ;  /* 0x000020c0d4dd7836 */ /* 0x040fe20000000000 */
[----:B------:R-:W-:Y:S01]  /*38c0*/  SHF.R.U32.HI R8, RZ, 0x3, R223 ;  /* 0x00000003ff087819 */ /* 0x000fe200000116df */
[----:B------:R-:W-:Y:S01]  /*38d0*/  VIADD R212, R212, 0x20e0 ;  /* 0x000020e0d4d47836 */ /* 0x000fe20000000000 */
[----:B------:R-:W-:Y:S02]  /*38e0*/  SHF.R.U32.HI R9, RZ, 0x3, R222 ;  /* 0x00000003ff097819 */ /* 0x000fe400000116de */
[----:B------:R-:W-:Y:S02]  /*38f0*/  LOP3.LUT R223, R223, 0x70, R8, 0x78, !PT ;  /* 0x00000070dfdf7812 */ /* 0x000fe400078e7808 */
[----:B------:R-:W-:-:S02]  /*3900*/  LOP3.LUT R222, R222, 0x70, R9, 0x78, !PT ;  /* 0x00000070dede7812 */ /* 0x000fc400078e7809 */
[----:B------:R-:W-:Y:S01]  /*3910*/  SHF.R.U32.HI R192, RZ, 0x3, R221 ;  /* 0x00000003ffc07819 */ /* 0x000fe200000116dd */
[----:B------:R-:W1:Y:S01]  /*3920*/  LDSM.16.M88.4 R168, [R223] ;  /* 0x00000000dfa8783b */ /* 0x000e620000000200 */
[----:B------:R-:W-:Y:S02]  /*3930*/  SHF.R.U32.HI R213, RZ, 0x3, R212 ;  /* 0x00000003ffd57819 */ /* 0x000fe400000116d4 */
[----:B------:R-:W-:Y:S01]  /*3940*/  LOP3.LUT R221, R221, 0x70, R192, 0x78, !PT ;  /* 0x00000070dddd7812 */ /* 0x000fe200078e78c0 */
[----:B------:R-:W2:Y:S01]  /*3950*/  LDSM.16.M88.4 R8, [R222] ;  /* 0x00000000de08783b */ /* 0x000ea20000000200 */
[----:B------:R-:W-:-:S03]  /*3960*/  LOP3.LUT R220, R212, 0x70, R213, 0x78, !PT ;  /* 0x00000070d4dc7812 */ /* 0x000fc600078e78d5 */
[----:B------:R-:W4:Y:S04]  /*3970*/  LDSM.16.M88.4 R216, [R221] ;  /* 0x00000000ddd8783b */ /* 0x000f280000000200 */
[----:B------:R-:W5:Y:S01]  /*3980*/  LDSM.16.M88.4 R212, [R220] ;  /* 0x00000000dcd4783b */ /* 0x000f620000000200 */
[C---:B-1----:R-:W-:Y:S08]  /*3990*/  HMMA.16816.F32.BF16 R192, R100.reuse, R168, RZ ;  /* 0x000000a864c0723c */ /* 0x042ff000000418ff */
[----:B------:R-:W-:-:S12]  /*39a0*/  HMMA.16816.F32.BF16 R168, R100, R170, RZ ;  /* 0x000000aa64a8723c */ /* 0x000fd800000418ff */
[C---:B--2---:R-:W-:Y:S08]  /*39b0*/  HMMA.16816.F32.BF16 R192, R104.reuse, R8, R192 ;  /* 0x0000000868c0723c */ /* 0x044ff000000418c0 */
[----:B------:R-:W-:Y:S01]  /*39c0*/  HMMA.16816.F32.BF16 R8, R104, R10, R168 ;  /* 0x0000000a6808723c */ /* 0x000fe200000418a8 */
[----:B------:R-:W1:Y:S11]  /*39d0*/  LDSM.16.M88.4 R168, [R223+0x800] ;  /* 0x00080000dfa8783b */ /* 0x000e760000000200 */
[C---:B----4-:R-:W-:Y:S08]  /*39e0*/  HMMA.16816.F32.BF16 R192, R108.reuse, R216, R192 ;  /* 0x000000d86cc0723c */ /* 0x050ff000000418c0 */
[----:B------:R-:W-:Y:S01]  /*39f0*/  HMMA.16816.F32.BF16 R216, R108, R218, R8 ;  /* 0x000000da6cd8723c */ /* 0x000fe20000041808 */
[----:B------:R-:W2:Y:S11]  /*3a00*/  LDSM.16.M88.4 R8, [R222+0x800] ;  /* 0x00080000de08783b */ /* 0x000eb60000000200 */
[C---:B-----5:R-:W-:Y:S08]  /*3a10*/  HMMA.16816.F32.BF16 R192, R112.reuse, R212, R192 ;  /* 0x000000d470c0723c */ /* 0x060ff000000418c0 */
[----:B------:R-:W-:Y:S01]  /*3a20*/  HMMA.16816.F32.BF16 R212, R112, R214, R216 ;  /* 0x000000d670d4723c */ /* 0x000fe200000418d8 */
[----:B------:R-:W4:Y:S11]  /*3a30*/  LDSM.16.M88.4 R216, [R221+0x800] ;  /* 0x00080000ddd8783b */ /* 0x000f360000000200 */
[C---:B-1----:R-:W-:Y:S08]  /*3a40*/  HMMA.16816.F32.BF16 R192, R116.reuse, R168, R192 ;  /* 0x000000a874c0723c */ /* 0x042ff000000418c0 */
[----:B------:R-:W-:Y:S01]  /*3a50*/  HMMA.16816.F32.BF16 R168, R116, R170, R212 ;  /* 0x000000aa74a8723c */ /* 0x000fe200000418d4 */
[----:B------:R-:W1:Y:S11]  /*3a60*/  LDSM.16.M88.4 R212, [R220+0x800] ;  /* 0x00080000dcd4783b */ /* 0x000e760000000200 */
[C---:B--2---:R-:W-:Y:S08]  /*3a70*/  HMMA.16816.F32.BF16 R192, R120.reuse, R8, R192 ;  /* 0x0000000878c0723c */ /* 0x044ff000000418c0 */
[----:B------:R-:W-:Y:S01]  /*3a80*/  HMMA.16816.F32.BF16 R8, R120, R10, R168 ;  /* 0x0000000a7808723c */ /* 0x000fe200000418a8 */
[----:B------:R-:W2:Y:S11]  /*3a90*/  LDSM.16.M88.4 R168, [R223+0x1000] ;  /* 0x00100000dfa8783b */ /* 0x000eb60000000200 */
[C---:B----4-:R-:W-:Y:S08]  /*3aa0*/  HMMA.16816.F32.BF16 R192, R124.reuse, R216, R192 ;  /* 0x000000d87cc0723c */ /* 0x050ff000000418c0 */
[----:B------:R-:W-:Y:S01]  /*3ab0*/  HMMA.16816.F32.BF16 R216, R124, R218, R8 ;  /* 0x000000da7cd8723c */ /* 0x000fe20000041808 */
[----:B------:R-:W4:Y:S11]  /*3ac0*/  LDSM.16.M88.4 R8, [R222+0x1000] ;  /* 0x00100000de08783b */ /* 0x000f360000000200 */
[C---:B-1----:R-:W-:Y:S08]  /*3ad0*/  HMMA.16816.F32.BF16 R192, R128.reuse, R212, R192 ;  /* 0x000000d480c0723c */ /* 0x042ff000000418c0 */
[----:B------:R-:W-:-:S12]  /*3ae0*/  HMMA.16816.F32.BF16 R216, R128, R214, R216 ;  /* 0x000000d680d8723c */ /* 0x000fd800000418d8 */
[C---:B--2---:R-:W-:Y:S01]  /*3af0*/  HMMA.16816.F32.BF16 R212, R132.reuse, R168, R192 ;  /* 0x000000a884d4723c */ /* 0x044fe200000418c0 */
[----:B------:R-:W1:Y:S07]  /*3b00*/  LDSM.16.M88.4 R192, [R221+0x1000] ;  /* 0x00100000ddc0783b */ /* 0x000e6e0000000200 */
[----:B------:R-:W-:Y:S01]  /*3b10*/  HMMA.16816.F32.BF16 R216, R132, R170, R216 ;  /* 0x000000aa84d8723c */ /* 0x000fe200000418d8 */
[----:B------:R-:W2:Y:S11]  /*3b20*/  LDSM.16.M88.4 R168, [R220+0x1000] ;  /* 0x00100000dca8783b */ /* 0x000eb60000000200 */
[C---:B----4-:R-:W-:Y:S08]  /*3b30*/  HMMA.16816.F32.BF16 R212, R136.reuse, R8, R212 ;  /* 0x0000000888d4723c */ /* 0x050ff000000418d4 */
        /* <DEDUP_REMOVED lines=13> */
[----:B--2---:R-:W-:Y:S01]  /*3c10*/  HMMA.16816.F32.BF16 R212, R156, R168, R212 ;  /* 0x000000a89cd4723c */ /* 0x004fe200000418d4 */
[----:B------:R-:W-:-:S04]  /*3c20*/  @!P1 IMAD.MOV.U32 R169, RZ, RZ, 0x1 ;  /* 0x00000001ffa99424 */ /* 0x000fc800078e00ff */
[----:B------:R1:W-:Y:S03]  /*3c30*/  @!P1 SYNCS.ARRIVE.TRANS64.ART0 RZ, [R2+URZ+0x8], R169 ;  /* 0x000008a902ff99a7 */ /* 0x0003e600085000ff */
[----:B------:R-:W-:-:S12]  /*3c40*/  HMMA.16816.F32.BF16 R216, R156, R170, R216 ;  /* 0x000000aa9cd8723c */ /* 0x000fd800000418d8 */
[C---:B----4-:R-:W-:Y:S08]  /*3c50*/  HMMA.16816.F32.BF16 R192, R160.reuse, R8, R212 ;  /* 0x00000008a0c0723c */ /* 0x050ff000000418d4 */
[----:B------:R-:W-:Y:S01]  /*3c60*/  HMMA.16816.F32.BF16 R216, R160, R10, R216 ;  /* 0x0000000aa0d8723c */ /* 0x000fe200000418d8 */
[----:B------:R-:W-:-:S04]  /*3c70*/  NOP ;  /* 0x0000000000007918 */ /* 0x000fc80000000000 */
[----:B-1----:R-:W-:-:S15]  /*3c80*/  @P0 BRA `(.L_x_57) ;  /* 0x0000000400a00947 */ /* 0x002fde0003800000 */
[----:B------:R-:W-:Y:S01]  /*3c90*/  IMAD.U32 R9, R233, -0x80000000, RZ ;  /* 0x80000000e9097824 */ /* 0x000fe200078e00ff */
[----:B------:R-:W-:Y:S03]  /*3ca0*/  BSSY B1, `(.L_x_58) ;  /* 0x0000003000017945 */ /* 0x000fe60003800000 */
[----:B------:R-:W1:Y:S02]  /*3cb0*/  SYNCS.PHASECHK.TRANS64.TRYWAIT P0, [R2+URZ+0x8], R9 ;  /* 0x00000809020075a7 */ /* 0x000e6400080011ff */
[----:B-1----:R-:W-:Y:S05]  /*3cc0*/  @!P0 BRA `(.L_x_59) ;  /* 0x0000003000248947 */ /* 0x002fea0003800000 */
.L_x_104:
[----:B------:R-:W-:Y:S05]  /*3cd0*/  BSYNC B1 ;  /* 0x0000000000017941 */ /* 0x000fea0003800000 */
.L_x_58:
[----:B------:R-:W-:Y:S02]  /*3ce0*/  ELECT P3, URZ, PT ;  /* 0x0000000000ff782f */ /* 0x000fe40003860000 */
[----:B------:R-:W-:Y:S02]  /*3cf0*/  LOP3.LUT R8, RZ, R232, RZ, 0x33, !PT ;  /* 0x000000e8ff087212 */ /* 0x000fe400078e33ff */
[----:B------:R-:W-:Y:S01]  /*3d00*/  ELECT P0, URZ, PT ;  /* 0x0000000000ff782f */ /* 0x000fe20003800000 */
[----:B------:R-:W2:Y:S02]  /*3d10*/  S2UR UR20, SR_CTAID.Y ;  /* 0x00000000001479c3 */ /* 0x000ea40000002600 */
[----:B-1----:R-:W-:-:S04]  /*3d20*/  IMAD.IADD R9, R235, 0x1, R8 ;  /* 0x00000001eb097824 */ /* 0x002fc800078e0208 */
[----:B------:R-:W-:Y:S02]  /*3d30*/  IMAD R10, R9, 0x4, R2 ;  /* 0x00000004090a7824 */ /* 0x000fe400078e0202 */
[----:B------:R-:W-:-:S04]  /*3d40*/  @P3 IMAD.MOV.U32 R9, RZ, RZ, 0x2000 ;  /* 0x00002000ff093424 */ /* 0x000fc800078e00ff */
[----:B------:R-:W-:Y:S01]  /*3d50*/  @P0 VIADD R168, R2, 0x2080 ;  /* 0x0000208002a80836 */ /* 0x000fe20000000000 */
[----:B------:R-:W-:Y:S01]  /*3d60*/  VOTEU.ANY UP0, P0 ;  /* 0x0000000000ff7886 */ /* 0x000fe20000000100 */
[----:B------:R1:W-:Y:S01]  /*3d70*/  @P3 SYNCS.ARRIVE.TRANS64 RZ, [R2+URZ], R9 ;  /* 0x0000000902ff39a7 */ /* 0x0003e200080000ff */
[----:B------:R-:W4:Y:S01]  /*3d80*/  LDS R11, [R10+0x6080] ;  /* 0x006080000a0b7984 */ /* 0x000f220000000800 */
[----:B---3--:R-:W-:Y:S01]  /*3d90*/  @P0 IADD3 R8, P3, PT, R238, 0x80, RZ ;  /* 0x00000080ee080810 */ /* 0x008fe20007f7e0ff */
[----:B------:R-:W-:Y:S01]  /*3da0*/  VOTEU.ANY UP1, P0 ;  /* 0x0000000000ff7886 */ /* 0x000fe20000020100 */
[----:B------:R-:W-:Y:S01]  /*3db0*/  @P0 R2UR UR16, R168 ;  /* 0x00000000a81002ca */ /* 0x000fe200000e0000 */
[----:B------:R-:W-:Y:S01]  /*3dc0*/  @UP0 UMOV UR18, URZ ;  /* 0x000000ff00120c82 */ /* 0x000fe20008000000 */
[----:B------:R-:W-:Y:S01]  /*3dd0*/  @P0 R2UR UR5, R8 ;  /* 0x00000000080502ca */ /* 0x000fe200000e0000 */
[----:B-1----:R-:W-:Y:S01]  /*3de0*/  @P0 IMAD.X R9, RZ, RZ, R239, P3 ;  /* 0x000000ffff090224 */ /* 0x002fe200018e06ef */
[----:B------:R-:W-:-:S04]  /*3df0*/  PLOP3.LUT P3, PT, PT, PT, PT, 0x8, 0x80 ;  /* 0x000000000080781c */ /* 0x000fc80003f6e170 */
[----:B------:R-:W-:-:S07]  /*3e00*/  @P0 R2UR UR8, R9 ;  /* 0x00000000090802ca */ /* 0x000fce00000e0000 */
[----:B------:R-:W-:-:S06]  /*3e10*/  IMAD.U32 R8, RZ, RZ, UR5 ;  /* 0x00000005ff087e24 */ /* 0x000fcc000f8e00ff */
[----:B------:R-:W-:Y:S01]  /*3e20*/  IMAD.U32 R9, RZ, RZ, UR8 ;  /* 0x00000008ff097e24 */ /* 0x000fe2000f8e00ff */
[----:B------:R-:W-:-:S04]  /*3e30*/  @P0 R2UR UR8, R8 ;  /* 0x00000000080802ca */ /* 0x000fc800000e0000 */
[----:B------:R-:W-:Y:S01]  /*3e40*/  @P0 R2UR UR9, R9 ;  /* 0x00000000090902ca */ /* 0x000fe200000e0000 */
[----:B--2-4-:R-:W-:-:S14]  /*3e50*/  IMAD R11, R11, 0x10, R234 ;  /* 0x000000100b0b7824 */ /* 0x014fdc00078e02ea */
.L_x_60:
[----:B------:R-:W-:-:S13]  /*3e60*/  @P0 ELECT P3, URZ, PT ;  /* 0x0000000000ff082f */ /* 0x000fda0003860000 */
[----:B------:R-:W-:Y:S02]  /*3e70*/  @P3 R2UR.BROADCAST UR19, R11 ;  /* 0x000000000b1332ca */ /* 0x000fe400008e0000 */
[----:B------:R-:W-:Y:S02]  /*3e80*/  @P3 R2UR.BROADCAST UR17, R2 ;  /* 0x00000000021132ca */ /* 0x000fe400008e0000 */
[----:B------:R-:W-:Y:S02]  /*3e90*/  @P3 PLOP3.LUT P0, PT, P3, PT, PT, 0x8, 0x80 ;  /* 0x000000000080381c */ /* 0x000fe40001f0e170 */
[----:B------:R-:W-:-:S09]  /*3ea0*/  PLOP3.LUT P3, PT, PT, PT, PT, 0x8, 0x80 ;  /* 0x000000000080781c */ /* 0x000fd20003f6e170 */
[----:B------:R1:W-:Y:S02]  /*3eb0*/  @UP1 UTMALDG.3D [UR16], [UR8], desc[URZ] ;  /* 0x0000ff10080015b4 */ /* 0x0003e40008011000 */
[----:B-1----:R-:W-:Y:S05]  /*3ec0*/  @P0 BRA.U.ANY `(.L_x_60) ;  /* 0xfffffffd00e40947 */ /* 0x002fea000393ffff */
[----:B------:R-:W-:-:S13]  /*3ed0*/  ELECT P0, URZ, PT ;  /* 0x0000000000ff782f */ /* 0x000fda0003800000 */
[----:B------:R-:W-:Y:S01]  /*3ee0*/  @P0 IADD3 R8, P3, PT, R238, 0x80, RZ ;  /* 0x00000080ee080810 */ /* 0x000fe20007f7e0ff */
[----:B------:R-:W-:Y:S01]  /*3ef0*/  VOTEU.ANY UP0, P0 ;  /* 0x0000000000ff7886 */ /* 0x000fe20000000100 */
[----:B------:R-:W-:Y:S02]  /*3f00*/  VOTEU.ANY UP1, P0 ;  /* 0x0000000000ff7886 */ /* 0x000fe40000020100 */
[----:B------:R-:W-:Y:S01]  /*3f10*/  @P0 R2UR UR5, R8 ;  /* 0x00000000080502ca */ /* 0x000fe200000e0000 */
[----:B------:R-:W-:Y:S01]  /*3f20*/  @P0 IMAD.X R9, RZ, RZ, R239, P3 ;  /* 0x000000ffff090224 */ /* 0x000fe200018e06ef */
[----:B------:R-:W-:Y:S01]  /*3f30*/  PLOP3.LUT P3, PT, PT, PT, PT, 0x8, 0x80 ;  /* 0x000000000080781c */ /* 0x000fe20003f6e170 */
[----:B------:R-:W-:Y:S01]  /*3f40*/  @P0 VIADD R8, R2, 0x2880 ;  /* 0x0000288002080836 */ /* 0x000fe20000000000 */
[----:B------:R-:W-:Y:S02]  /*3f50*/  @UP0 UMOV UR18, 0x40 ;  /* 0x0000004000120882 */ /* 0x000fe40000000000 */
[----:B------:R-:W-:-:S02]  /*3f60*/  @P0 R2UR UR8, R9 ;  /* 0x00000000090802ca */ /* 0x000fc400000e0000 */
[----:B------:R-:W-:-:S05]  /*3f70*/  @P0 R2UR UR16, R8 ;  /* 0x00000000081002ca */ /* 0x000fca00000e0000 */
[----:B------:R-:W-:-:S06]  /*3f80*/  IMAD.U32 R168, RZ, RZ, UR5 ;  /* 0x00000005ffa87e24 */ /* 0x000fcc000f8e00ff */
[----:B------:R-:W-:Y:S01]  /*3f90*/  IMAD.U32 R169, RZ, RZ, UR8 ;  /* 0x00000008ffa97e24 */ /* 0x000fe2000f8e00ff */
[----:B------:R-:W-:-:S04]  /*3fa0*/  @P0 R2UR UR8, R168 ;  /* 0x00000000a80802ca */ /* 0x000fc800000e0000 */
[----:B------:R-:W-:-:S15]  /*3fb0*/  @P0 R2UR UR9, R169 ;  /* 0x00000000a90902ca */ /* 0x000fde00000e0000 */
.L_x_61:
        /* <DEDUP_REMOVED lines=22> */
.L_x_62:
        /* <DEDUP_REMOVED lines=22> */
.L_x_63:
[----:B------:R-:W-:-:S13]  /*4280*/  @P0 ELECT P3, URZ, PT ;  /* 0x0000000000ff082f */ /* 0x000fda0003860000 */
[----:B------:R-:W-:Y:S02]  /*4290*/  @P3 R2UR.BROADCAST UR19, R11 ;  /* 0x000000000b1332ca */ /* 0x000fe400008e0000 */
[----:B------:R-:W-:Y:S02]  /*42a0*/  @P3 R2UR.BROADCAST UR17, R2 ;  /* 0x00000000021132ca */ /* 0x000fe400008e0000 */
[----:B------:R-:W-:Y:S02]  /*42b0*/  @P3 PLOP3.LUT P0, PT, P3, PT, PT, 0x8, 0x80 ;  /* 0x000000000080381c */ /* 0x000fe40001f0e170 */
[----:B------:R-:W-:-:S09]  /*42c0*/  PLOP3.LUT P3, PT, PT, PT, PT, 0x8, 0x80 ;  /* 0x000000000080781c */ /* 0x000fd20003f6e170 */
[----:B------:R1:W-:Y:S02]  /*42d0*/  @UP1 UTMALDG.3D [UR16], [UR8], desc[URZ] ;  /* 0x0000ff10080015b4 */ /* 0x0003e40008011000 */
[----:B-1----:R-:W-:Y:S05]  /*42e0*/  @P0 BRA.U.ANY `(.L_x_63) ;  /* 0xfffffffd00e40947 */ /* 0x002fea000393ffff */
[----:B------:R-:W-:Y:S01]  /*42f0*/  VIADD R232, R232, 0x1 ;  /* 0x00000001e8e87836 */ /* 0x000fe20000000000 */
[----:B------:R-:W-:-:S07]  /*4300*/  LOP3.LUT R233, R233, 0x1, RZ, 0x3c, !PT ;  /* 0x00000001e9e97812 */ /* 0x000fce00078e3cff */
.L_x_57:
[----:B------:R-:W-:Y:S05]  /*4310*/  BSYNC B0 ;  /* 0x0000000000007941 */ /* 0x000fea0003800000 */
.L_x_56:
[----:B------:R-:W-:Y:S01]  /*4320*/  ISETP.GT.U32.AND P3, PT, R0, 0xf, PT ;  /* 0x0000000f0000780c */ /* 0x000fe20003f64070 */
[----:B------:R-:W-:Y:S01]  /*4330*/  BSSY B0, `(.L_x_64) ;  /* 0x0000073000007945 */ /* 0x000fe20003800000 */
[----:B------:R-:W-:-:S04]  /*4340*/  ISETP.NE.AND P0, PT, R7, RZ, PT ;  /* 0x000000ff0700720c */ /* 0x000fc80003f05270 */
[----:B------:R-:W-:-:S07]  /*4350*/  FSEL R3, R3, R230, !P0 ;  /* 0x000000e603037208 */ /* 0x000fce0004000000 */
[----:B------:R-:W-:Y:S05]  /*4360*/  @P3 BRA `(.L_x_65) ;  /* 0x0000000400bc3947 */ /* 0x000fea0003800000 */
[----:B------:R-:W-:Y:S01]  /*4370*/  FMUL R217, R217, UR4 ;  /* 0x00000004d9d97c20 */ /* 0x000fe20008400000 */
[----:B------:R-:W-:Y:S01]  /*4380*/  FMUL R193, R193, UR4 ;  /* 0x00000004c1c17c20 */ /* 0x000fe20008400000 */
[----:B------:R-:W-:Y:S01]  /*4390*/  FMUL R11, R216, UR4 ;  /* 0x00000004d80b7c20 */ /* 0x000fe20008400000 */
[----:B------:R-:W-:Y:S01]  /*43a0*/  FMUL R169, R192, UR4 ;  /* 0x00000004c0a97c20 */ /* 0x000fe20008400000 */
[----:B------:R-:W-:Y:S02]  /*43b0*/  UMOV UR5, 0xf ;  /* 0x0000000f00057882 */ /* 0x000fe40000000000 */
[----:B------:R-:W-:-:S04]  /*43c0*/  FMNMX.NAN R8, R217, R193, !PT ;  /* 0x000000c1d9087209 */ /* 0x000fc80007820000 */
[----:B------:R-:W-:Y:S01]  /*43d0*/  FMNMX3.NAN R10, R169, R11, R8, !PT ;  /* 0x0000000ba90a7276 */ /* 0x000fe20007820008 */
[----:B------:R-:W-:Y:S06]  /*43e0*/  BRA.DIV UR5, `(.L_x_66) ;  /* 0x0000002a05747947 */ /* 0x000fec000b800000 */
[----:B------:R-:W-:Y:S02]  /*43f0*/  IMAD.MOV.U32 R171, RZ, RZ, 0xf ;  /* 0x0000000fffab7424 */ /* 0x000fe400078e00ff */
[----:B------:R-:W-:Y:S01]  /*4400*/  IMAD.MOV.U32 R213, RZ, RZ, 0xf ;  /* 0x0000000fffd57424 */ /* 0x000fe200078e00ff */
[----:B------:R-:W1:Y:S02]  /*4410*/  SHFL.BFLY PT, R9, R10, 0x2, 0x1f ;  /* 0x0c401f000a097f89 */ /* 0x000e6400000e0000 */
[----:B-1----:R-:W-:-:S05]  /*4420*/  FMNMX R168, R10, R9, !PT ;  /* 0x000000090aa87209 */ /* 0x002fca0007800000 */
[----:B------:R-:W1:Y:S02]  /*4430*/  SHFL.BFLY PT, R9, R168, 0x1, 0x1f ;  /* 0x0c201f00a8097f89 */ /* 0x000e6400000e0000 */
[----:B-1----:R-:W-:Y:S01]  /*4440*/  FMNMX R8, R168, R9, !PT ;  /* 0x00000009a8087209 */ /* 0x002fe20007800000 */
[----:B------:R-:W-:-:S03]  /*4450*/  IMAD.MOV.U32 R168, RZ, RZ, 0xf ;  /* 0x0000000fffa87424 */ /* 0x000fc600078e00ff */
[----:B------:R-:W-:-:S04]  /*4460*/  FMNMX R9, R3, R8, !PT ;  /* 0x0000000803097209 */ /* 0x000fc80007800000 */
[----:B------:R-:W-:-:S05]  /*4470*/  FSEL R8, R8, R9, !P0 ;  /* 0x0000000908087208 */ /* 0x000fca0004000000 */
[--C-:B------:R-:W-:Y:S01]  /*4480*/  FADD R169, R169, -R8.reuse ;  /* 0x80000008a9a97221 */ /* 0x100fe20000000000 */
[--C-:B------:R-:W-:Y:S01]  /*4490*/  FADD R193, R193, -R8.reuse ;  /* 0x80000008c1c17221 */ /* 0x100fe20000000000 */
[--C-:B------:R-:W-:Y:S01]  /*44a0*/  FADD R11, R11, -R8.reuse ;  /* 0x800000080b0b7221 */ /* 0x100fe20000000000 */
[----:B------:R-:W-:Y:S01]  /*44b0*/  FADD R217, R217, -R8 ;  /* 0x80000008d9d97221 */ /* 0x000fe20000000000 */
[----:B------:R-:W-:Y:S01]  /*44c0*/  FMUL R169, R169, 1.4426950216293334961 ;  /* 0x3fb8aa3ba9a97820 */ /* 0x000fe20000400000 */
[----:B------:R-:W-:Y:S01]  /*44d0*/  FMUL R193, R193, 1.4426950216293334961 ;  /* 0x3fb8aa3bc1c17820 */ /* 0x000fe20000400000 */
[----:B------:R-:W-:Y:S01]  /*44e0*/  FMUL R11, R11, 1.4426950216293334961 ;  /* 0x3fb8aa3b0b0b7820 */ /* 0x000fe20000400000 */
[----:B------:R-:W-:Y:S01]  /*44f0*/  FMUL R217, R217, 1.4426950216293334961 ;  /* 0x3fb8aa3bd9d97820 */ /* 0x000fe20000400000 */
[----:B------:R-:W1:Y:S08]  /*4500*/  MUFU.EX2 R192, R169 ;  /* 0x000000a900c07308 */ /* 0x000e700000000800 */
[----:B------:R-:W2:Y:S08]  /*4510*/  MUFU.EX2 R193, R193 ;  /* 0x000000c100c17308 */ /* 0x000eb00000000800 */
[----:B------:R-:W4:Y:S01]  /*4520*/  MUFU.EX2 R216, R11 ;  /* 0x0000000b00d87308 */ /* 0x000f220000000800 */
[----:B-1----:R-:W-:-:S07]  /*4530*/  FADD R10, RZ, R192 ;  /* 0x000000c0ff0a7221 */ /* 0x002fce0000000000 */
[----:B------:R-:W1:Y:S01]  /*4540*/  MUFU.EX2 R217, R217 ;  /* 0x000000d900d97308 */ /* 0x000e620000000800 */
[----:B--2---:R-:W-:-:S04]  /*4550*/  FADD R171, R193, R10 ;  /* 0x0000000ac1ab7221 */ /* 0x004fc80000000000 */
[----:B----4-:R-:W-:Y:S01]  /*4560*/  FADD R10, R216, R171 ;  /* 0x000000abd80a7221 */ /* 0x010fe20000000000 */
[----:B------:R-:W-:-:S03]  /*4570*/  IMAD.MOV.U32 R171, RZ, RZ, 0xf ;  /* 0x0000000fffab7424 */ /* 0x000fc600078e00ff */
[----:B-1----:R-:W-:-:S05]  /*4580*/  FADD R10, R217, R10 ;  /* 0x0000000ad90a7221 */ /* 0x002fca0000000000 */
[----:B------:R-:W1:Y:S02]  /*4590*/  SHFL.BFLY PT, R169, R10, 0x2, 0x1f ;  /* 0x0c401f000aa97f89 */ /* 0x000e6400000e0000 */
[----:B-1----:R-:W-:-:S05]  /*45a0*/  FADD R169, R10, R169 ;  /* 0x000000a90aa97221 */ /* 0x002fca0000000000 */
[----:B------:R1:W2:Y:S02]  /*45b0*/  SHFL.BFLY PT, R168, R169, 0x1, 0x1f ;  /* 0x0c201f00a9a87f89 */ /* 0x0002a400000e0000 */
.L_x_110:
[----:B------:R-:W-:Y:S01]  /*45c0*/  BSSY.RECONVERGENT B1, `(.L_x_67) ;  /* 0x0000047000017945 */ /* 0x000fe20003800200 */
[----:B--2---:R-:W-:-:S03]  /*45d0*/  FADD R168, R169, R168 ;  /* 0x000000a8a9a87221 */ /* 0x004fc60000000000 */
[----:B------:R-:W-:Y:S05]  /*45e0*/  @!P0 BRA `(.L_x_68) ;  /* 0x0000000400108947 */ /* 0x000fea0003800000 */
[----:B------:R-:W-:-:S04]  /*45f0*/  FADD R9, R230, -R9 ;  /* 0x80000009e6097221 */ /* 0x000fc80000000000 */
[----:B------:R-:W-:-:S06]  /*4600*/  FMUL R9, R9, 1.4426950216293334961 ;  /* 0x3fb8aa3b09097820 */ /* 0x000fcc0000400000 */
[----:B------:R-:W2:Y:S02]  /*4610*/  MUFU.EX2 R9, R9 ;  /* 0x0000000900097308 */ /* 0x000ea40000000800 */
[-C--:B--2---:R-:W-:Y:S01]  /*4620*/  FFMA R168, R231, R9.reuse, R168 ;  /* 0x00000009e7a87223 */ /* 0x084fe200000000a8 */
[-C--:B------:R-:W-:Y:S01]  /*4630*/  FMUL R41, R41, R9.reuse ;  /* 0x0000000929297220 */ /* 0x080fe20000400000 */
        /* <DEDUP_REMOVED lines=62> */
[----:B------:R-:W-:-:S07]  /*4a20*/  FMUL R189, R189, R9 ;  /* 0x00000009bdbd7220 */ /* 0x000fce0000400000 */
.L_x_68:
[----:B------:R-:W-:Y:S05]  /*4a30*/  BSYNC.RECONVERGENT B1 ;  /* 0x0000000000017941 */ /* 0x000fea0003800200 */
.L_x_67:
[----:B------:R-:W-:Y:S02]  /*4a40*/  IMAD.MOV.U32 R230, RZ, RZ, R8 ;  /* 0x000000ffffe67224 */ /* 0x000fe400078e0008 */
[----:B------:R-:W-:-:S07]  /*4a50*/  IMAD.MOV.U32 R231, RZ, RZ, R168 ;  /* 0x000000ffffe77224 */ /* 0x000fce00078e00a8 */
.L_x_65:
[----:B------:R-:W-:Y:S05]  /*4a60*/  BSYNC B0 ;  /* 0x0000000000007941 */ /* 0x000fea0003800000 */
.L_x_64:
[----:B------:R-:W-:-:S04]  /*4a70*/  IMAD.U32 R9, R6, -0x80000000, RZ ;  /* 0x8000000006097824 */ /* 0x000fc800078e00ff */
[----:B------:R-:W2:Y:S02]  /*4a80*/  SYNCS.PHASECHK.TRANS64.TRYWAIT P0, [R2+URZ+0x10], R9 ;  /* 0x00001009020075a7 */ /* 0x000ea400080011ff */
[----:B--2---:R-:W-:Y:S05]  /*4a90*/  @P0 BRA `(.L_x_69) ;  /* 0x0000000000080947 */ /* 0x004fea0003800000 */
[----:B------:R-:W2:Y:S02]  /*4aa0*/  SYNCS.PHASECHK.TRANS64.TRYWAIT P0, [R2+URZ+0x10], R9 ;  /* 0x00001009020075a7 */ /* 0x000ea400080011ff */
[----:B--2---:R-:W-:Y:S05]  /*4ab0*/  @!P0 BRA `(.L_x_70) ;  /* 0x0000002400888947 */ /* 0x004fea0003800000 */
.L_x_69:
[----:B------:R-:W-:Y:S01]  /*4ac0*/  IMAD R8, R0, 0x80, R0 ;  /* 0x0000008000087824 */ /* 0x000fe200078e0200 */
[----:B------:R-:W-:Y:S05]  /*4ad0*/  WARPSYNC.ALL ;  /* 0x0000000000007948 */ /* 0x000fea0003800000 */
[----:B------:R-:W-:Y:S01]  /*4ae0*/  NOP ;  /* 0x0000000000007918 */ /* 0x000fe20000000000 */
[----:B------:R-:W-:Y:S01]  /*4af0*/  LOP3.LUT R237, R8, 0x790, RZ, 0xc0, !PT ;  /* 0x0000079008ed7812 */ /* 0x000fe200078ec0ff */
[----:B------:R-:W-:Y:S01]  /*4b00*/  VIADD R229, R229, 0x1 ;  /* 0x00000001e5e57836 */ /* 0x000fe20000000000 */
[----:B------:R-:W-:Y:S02]  /*4b10*/  F2FP.BF16.F32.PACK_AB R192, R193, R192 ;  /* 0x000000c0c1c0723e */ /* 0x000fe400000010ff */
[----:B------:R-:W-:Y:S01]  /*4b20*/  F2FP.BF16.F32.PACK_AB R193, R195, R194 ;  /* 0x000000c2c3c1723e */ /* 0x000fe200000010ff */
[----:B------:R-:W-:Y:S01]  /*4b30*/  IMAD.IADD R237, R2, 0x1, R237 ;  /* 0x0000000102ed7824 */ /* 0x000fe200078e02ed */
[----:B------:R-:W-:-:S02]  /*4b40*/  F2FP.BF16.F32.PACK_AB R194, R217, R216 ;  /* 0x000000d8d9c2723e */ /* 0x000fc400000010ff */
[----:B------:R-:W-:Y:S01]  /*4b50*/  F2FP.BF16.F32.PACK_AB R195, R219, R218 ;  /* 0x000000dadbc3723e */ /* 0x000fe200000010ff */
[C---:B------:R-:W-:Y:S01]  /*4b60*/  VIADD R8, R237.reuse, 0x4080 ;  /* 0x00004080ed087836 */ /* 0x040fe20000000000 */
[----:B------:R-:W-:Y:S01]  /*4b70*/  PLOP3.LUT P0, PT, PT, PT, PT, 0x80, 0x8 ;  /* 0x000000000008781c */ /* 0x000fe20003f0f070 */
[----:B------:R-:W-:Y:S01]  /*4b80*/  VIADD R240, R237, 0x40c0 ;  /* 0x000040c0edf07836 */ /* 0x000fe20000000000 */
[----:B------:R-:W-:Y:S02]  /*4b90*/  LOP3.LUT R6, R6, 0x1, RZ, 0x3c, !PT ;  /* 0x0000000106067812 */ /* 0x000fe400078e3cff */
[----:B--2---:R-:W-:Y:S02]  /*4ba0*/  SHF.R.U32.HI R9, RZ, 0x3, R8 ;  /* 0x00000003ff097819 */ /* 0x004fe40000011608 */
[----:B-1----:R-:W-:Y:S02]  /*4bb0*/  SHF.R.U32.HI R169, RZ, 0x3, R240 ;  /* 0x00000003ffa97819 */ /* 0x002fe400000116f0 */
[----:B------:R-:W-:-:S02]  /*4bc0*/  LOP3.LUT R241, R8, 0x70, R9, 0x78, !PT ;  /* 0x0000007008f17812 */ /* 0x000fc400078e7809 */
[----:B------:R-:W-:-:S03]  /*4bd0*/  LOP3.LUT R240, R240, 0x70, R169, 0x78, !PT ;  /* 0x00000070f0f07812 */ /* 0x000fc600078e78a9 */
[----:B------:R-:W1:Y:S04]  /*4be0*/  LDSM.16.MT88.4 R220, [R241] ;  /* 0x00000000f1dc783b */ /* 0x000e680000004200 */
[----:B------:R-:W2:Y:S04]  /*4bf0*/  LDSM.16.MT88.4 R8, [R241+0x1000] ;  /* 0x00100000f108783b */ /* 0x000ea80000004200 */
[----:B------:R-:W4:Y:S04]  /*4c00*/  LDSM.16.MT88.4 R212, [R241+0x1800] ;  /* 0x00180000f1d4783b */ /* 0x000f280000004200 */
[----:B------:R-:W5:Y:S04]  /*4c10*/  LDSM.16.MT88.4 R168, [R240] ;  /* 0x00000000f0a8783b */ /* 0x000f680000004200 */
[----:B------:R3:W-:Y:S04]  /*4c20*/  LDSM.16.MT88.4 R224, [R241+0x800] ;  /* 0x00080000f1e0783b */ /* 0x0007e80000004200 */
[----:B------:R-:W-:Y:S01]  /*4c30*/  LDSM.16.MT88.4 R216, [R240+0x1000] ;  /* 0x00100000f0d8783b */ /* 0x000fe20000004200 */
[C---:B-1----:R-:W-:Y:S08]  /*4c40*/  HMMA.16816.F32.BF16 R40, R192.reuse, R220, R40 ;  /* 0x000000dcc028723c */ /* 0x042ff00000041828 */
[C---:B------:R-:W-:Y:S01]  /*4c50*/  HMMA.16816.F32.BF16 R44, R192.reuse, R222, R44 ;  /* 0x000000dec02c723c */ /* 0x040fe2000004182c */
[----:B------:R-:W1:Y:S07]  /*4c60*/  LDSM.16.MT88.4 R220, [R240+0x800] ;  /* 0x00080000f0dc783b */ /* 0x000e6e0000004200 */
[C---:B--2---:R-:W-:Y:S08]  /*4c70*/  HMMA.16816.F32.BF16 R80, R192.reuse, R8, R80 ;  /* 0x00000008c050723c */ /* 0x044ff00000041850 */
[C---:B------:R-:W-:Y:S01]  /*4c80*/  HMMA.16816.F32.BF16 R36, R192.reuse, R10, R36 ;  /* 0x0000000ac024723c */ /* 0x040fe20000041824 */
[----:B------:R-:W2:Y:S07]  /*4c90*/  LDSM.16.MT88.4 R8, [R240+0x1800] ;  /* 0x00180000f008783b */ /* 0x000eae0000004200 */
[----:B----4-:R-:W-:Y:S01]  /*4ca0*/  HMMA.16816.F32.BF16 R32, R192, R212, R32 ;  /* 0x000000d4c020723c */ /* 0x010fe20000041820 */
[----:B------:R-:W-:-:S02]  /*4cb0*/  VIADD R212, R237, 0x40a0 ;  /* 0x000040a0edd47836 */ /* 0x000fc40000000000 */
[----:B------:R-:W-:-:S05]  /*4cc0*/  VIADD R237, R237, 0x40e0 ;  /* 0x000040e0eded7836 */ /* 0x000fca0000000000 */
[----:B-----5:R-:W-:Y:S01]  /*4cd0*/  HMMA.16816.F32.BF16 R24, R192, R168, R24 ;  /* 0x000000a8c018723c */ /* 0x020fe20000041818 */
[----:B------:R-:W-:-:S04]  /*4ce0*/  SHF.R.U32.HI R169, RZ, 0x3, R212 ;  /* 0x00000003ffa97819 */ /* 0x000fc800000116d4 */
[----:B---3--:R-:W-:-:S03]  /*4cf0*/  LOP3.LUT R241, R212, 0x70, R169, 0x78, !PT ;  /* 0x00000070d4f17812 */ /* 0x008fc600078e78a9 */
[C---:B------:R-:W-:Y:S02]  /*4d00*/  HMMA.16816.F32.BF16 R28, R192.reuse, R214, R28 ;  /* 0x000000d6c01c723c */ /* 0x040fe4000004181c */
[----:B------:R-:W-:Y:S06]  /*4d10*/  LDSM.16.MT88.4 R212, [R241+0x800] ;  /* 0x00080000f1d4783b */ /* 0x000fec0000004200 */
[C---:B------:R-:W-:Y:S01]  /*4d20*/  HMMA.16816.F32.BF16 R20, R192.reuse, R170, R20 ;  /* 0x000000aac014723c */ /* 0x040fe20000041814 */
[----:B------:R-:W3:Y:S07]  /*4d30*/  LDSM.16.MT88.4 R168, [R241] ;  /* 0x00000000f1a8783b */ /* 0x000eee0000004200 */
[C---:B-1----:R-:W-:Y:S08]  /*4d40*/  HMMA.16816.F32.BF16 R16, R192.reuse, R220, R16 ;  /* 0x000000dcc010723c */ /* 0x042ff00000041810 */
[C---:B------:R-:W-:Y:S01]  /*4d50*/  HMMA.16816.F32.BF16 R12, R192.reuse, R222, R12 ;  /* 0x000000dec00c723c */ /* 0x040fe2000004180c */
[----:B------:R-:W1:Y:S07]  /*4d60*/  LDSM.16.MT88.4 R220, [R241+0x1000] ;  /* 0x00100000f1dc783b */ /* 0x000e6e0000004200 */
[----:B--2---:R-:W-:Y:S01]  /*4d70*/  HMMA.16816.F32.BF16 R92, R192, R8, R92 ;  /* 0x00000008c05c723c */ /* 0x004fe2000004185c */
[----:B------:R-:W-:-:S04]  /*4d80*/  SHF.R.U32.HI R8, RZ, 0x3, R237 ;  /* 0x00000003ff087819 */ /* 0x000fc800000116ed */
[----:B------:R-:W-:-:S03]  /*4d90*/  LOP3.LUT R237, R237, 0x70, R8, 0x78, !PT ;  /* 0x00000070eded7812 */ /* 0x000fc600078e7808 */
[C---:B------:R-:W-:Y:S02]  /*4da0*/  HMMA.16816.F32.BF16 R180, R192.reuse, R10, R180 ;  /* 0x0000000ac0b4723c */ /* 0x040fe400000418b4 */
[----:B------:R-:W2:Y:S06]  /*4db0*/  LDSM.16.MT88.4 R8, [R237] ;  /* 0x00000000ed08783b */ /* 0x000eac0000004200 */
[C---:B------:R-:W-:Y:S08]  /*4dc0*/  HMMA.16816.F32.BF16 R60, R192.reuse, R224, R60 ;  /* 0x000000e0c03c723c */ /* 0x040ff0000004183c */
[C---:B------:R-:W-:Y:S01]  /*4dd0*/  HMMA.16816.F32.BF16 R64, R192.reuse, R226, R64 ;  /* 0x000000e2c040723c */ /* 0x040fe20000041840 */
[----:B------:R-:W-:Y:S07]  /*4de0*/  LDSM.16.MT88.4 R224, [R237+0x1800] ;  /* 0x00180000ede0783b */ /* 0x000fee0000004200 */
[C---:B------:R-:W-:Y:S08]  /*4df0*/  HMMA.16816.F32.BF16 R184, R192.reuse, R216, R184 ;  /* 0x000000d8c0b8723c */ /* 0x040ff000000418b8 */
[C---:B------:R-:W-:Y:S01]  /*4e00*/  HMMA.16816.F32.BF16 R200, R192.reuse, R218, R200 ;  /* 0x000000dac0c8723c */ /* 0x040fe200000418c8 */
[----:B------:R-:W4:Y:S07]  /*4e10*/  LDSM.16.MT88.4 R216, [R241+0x1800] ;  /* 0x00180000f1d8783b */ /* 0x000f2e0000004200 */
[C---:B---3--:R-:W-:Y:S08]  /*4e20*/  HMMA.16816.F32.BF16 R84, R192.reuse, R168, R84 ;  /* 0x000000a8c054723c */ /* 0x048ff00000041854 */
[C---:B------:R-:W-:Y:S01]  /*4e30*/  HMMA.16816.F32.BF16 R56, R192.reuse, R170, R56 ;  /* 0x000000aac038723c */ /* 0x040fe20000041838 */
[----:B------:R-:W3:Y:S07]  /*4e40*/  LDSM.16.MT88.4 R168, [R237+0x800] ;  /* 0x00080000eda8783b */ /* 0x000eee0000004200 */
[C---:B------:R-:W-:Y:S08]  /*4e50*/  HMMA.16816.F32.BF16 R48, R192.reuse, R212, R48 ;  /* 0x000000d4c030723c */ /* 0x040ff00000041830 */
[C---:B------:R-:W-:Y:S01]  /*4e60*/  HMMA.16816.F32.BF16 R68, R192.reuse, R214, R68 ;  /* 0x000000d6c044723c */ /* 0x040fe20000041844 */
[----:B------:R-:W5:Y:S07]  /*4e70*/  LDSM.16.MT88.4 R212, [R237+0x1000] ;  /* 0x00100000edd4783b */ /* 0x000f6e0000004200 */
[----:B-1----:R-:W-:Y:S01]  /*4e80*/  HMMA.16816.F32.BF16 R204, R192, R220, R204 ;  /* 0x000000dcc0cc723c */ /* 0x002fe200000418cc */
[----:B------:R-:W-:-:S05]  /*4e90*/  VIADD R220, R235, 0xffffffff ;  /* 0xffffffffebdc7836 */ /* 0x000fca0000000000 */
[C---:B------:R-:W-:Y:S01]  /*4ea0*/  ISETP.GE.AND P3, PT, R7.reuse, R220, PT ;  /* 0x000000dc0700720c */ /* 0x040fe20003f66270 */
[----:B------:R-:W-:Y:S01]  /*4eb0*/  VIADD R7, R7, 0x1 ;  /* 0x0000000107077836 */ /* 0x000fe20000000000 */
[C---:B--2---:R-:W-:Y:S08]  /*4ec0*/  HMMA.16816.F32.BF16 R176, R192.reuse, R8, R176 ;  /* 0x00000008c0b0723c */ /* 0x044ff000000418b0 */
[----:B------:R-:W-:Y:S01]  /*4ed0*/  HMMA.16816.F32.BF16 R52, R192, R10, R52 ;  /* 0x0000000ac034723c */ /* 0x000fe20000041834 */
[----:B------:R-:W-:-:S02]  /*4ee0*/  @!P1 IMAD.MOV.U32 R11, RZ, RZ, 0x1 ;  /* 0x00000001ff0b9424 */ /* 0x000fc400078e00ff */
[----:B------:R-:W-:-:S04]  /*4ef0*/  @!P3 IMAD.U32 R9, R5, -0x80000000, RZ ;  /* 0x800000000509b824 */ /* 0x000fc800078e00ff */
[----:B------:R1:W2:Y:S01]  /*4f00*/  @!P3 SYNCS.PHASECHK.TRANS64.TRYWAIT P0, [R2+URZ], R9 ;  /* 0x000000090200b5a7 */ /* 0x0002a200080011ff */
[C---:B------:R-:W-:Y:S08]  /*4f10*/  HMMA.16816.F32.BF16 R196, R192.reuse, R222, R196 ;  /* 0x000000dec0c4723c */ /* 0x040ff000000418c4 */
[----:B----4-:R-:W-:Y:S01]  /*4f20*/  HMMA.16816.F32.BF16 R88, R192, R216, R88 ;  /* 0x000000d8c058723c */ /* 0x010fe20000041858 */
[----:B------:R1:W-:Y:S01]  /*4f30*/  @!P1 SYNCS.ARRIVE.TRANS64.ART0 RZ, [R2+URZ+0x18], R11 ;  /* 0x0000180b02ff99a7 */ /* 0x0003e200085000ff */
[----:B------:R-:W-:-:S06]  /*4f40*/  ISETP.NE.AND P1, PT, R229, RZ, PT ;  /* 0x000000ffe500720c */ /* 0x000fcc0003f25270 */
[C---:B------:R-:W-:Y:S08]  /*4f50*/  HMMA.16816.F32.BF16 R172, R192.reuse, R218, R172 ;  /* 0x000000dac0ac723c */ /* 0x040ff000000418ac */
[C---:B---3--:R-:W-:Y:S08]  /*4f60*/  HMMA.16816.F32.BF16 R208, R192.reuse, R168, R208 ;  /* 0x000000a8c0d0723c */ /* 0x048ff000000418d0 */
[C---:B------:R-:W-:Y:S08]  /*4f70*/  HMMA.16816.F32.BF16 R72, R192.reuse, R170, R72 ;  /* 0x000000aac048723c */ /* 0x040ff00000041848 */
[C---:B-----5:R-:W-:Y:S08]  /*4f80*/  HMMA.16816.F32.BF16 R76, R192.reuse, R212, R76 ;  /* 0x000000d4c04c723c */ /* 0x060ff0000004184c */
[C---:B------:R-:W-:Y:S08]  /*4f90*/  HMMA.16816.F32.BF16 R96, R192.reuse, R214, R96 ;  /* 0x000000d6c060723c */ /* 0x040ff00000041860 */
[C---:B------:R-:W-:Y:S08]  /*4fa0*/  HMMA.16816.F32.BF16 R164, R192.reuse, R224, R164 ;  /* 0x000000e0c0a4723c */ /* 0x040ff000000418a4 */
[----:B------:R-:W-:Y:S01]  /*4fb0*/  HMMA.16816.F32.BF16 R188, R192, R226, R188 ;  /* 0x000000e2c0bc723c */ /* 0x000fe200000418bc */
[----:B------:R-:W-:-:S04]  /*4fc0*/  NOP ;  /* 0x0000000000007918 */ /* 0x000fc80000000000 */
[----:B-12---:R-:W-:-:S15]  /*4fd0*/  @P1 BRA `(.L_x_71) ;  /* 0xffffffe0001c1947 */ /* 0x006fde000383ffff */
.L_x_44:
[----:B------:R-:W-:Y:S01]  /*4fe0*/  SHF.R.U32.HI R3, RZ, 0x1, R0 ;  /* 0x00000001ff037819 */ /* 0x000fe20000011600 */
[C---:B--2---:R-:W-:Y:S01]  /*4ff0*/  IMAD.SHL.U32 R5, R0.reuse, 0x20, RZ ;  /* 0x0000002000057824 */ /* 0x044fe200078e00ff */
[----:B-1----:R-:W1:Y:S01]  /*5000*/  S2R R117, SR_CTAID.Y ;  /* 0x0000000000757919 */ /* 0x002e620000002600 */
[C---:B------:R-:W-:Y:S01]  /*5010*/  ISETP.GE.U32.AND P0, PT, R0.reuse, 0x10, PT ;  /* 0x000000100000780c */ /* 0x040fe20003f06070 */
[----:B------:R-:W-:Y:S01]  /*5020*/  IMAD.MOV.U32 R108, RZ, RZ, R40 ;  /* 0x000000ffff6c7224 */ /* 0x000fe200078e0028 */
[----:B------:R-:W-:Y:S01]  /*5030*/  BSSY.RECONVERGENT B0, `(.L_x_72) ;  /* 0x0000087000007945 */ /* 0x000fe20003800200 */
[----:B------:R-:W-:Y:S01]  /*5040*/  IMAD R4, R0, 0x40, R3 ;  /* 0x0000004000047824 */ /* 0x000fe200078e0203 */
[----:B------:R-:W-:Y:S01]  /*5050*/  LOP3.LUT R3, R5, 0x1e0, RZ, 0xc0, !PT ;  /* 0x000001e005037812 */ /* 0x000fe200078ec0ff */
[----:B------:R-:W-:Y:S01]  /*5060*/  IMAD.MOV.U32 R115, RZ, RZ, R41 ;  /* 0x000000ffff737224 */ /* 0x000fe200078e0029 */
[----:B------:R-:W-:Y:S01]  /*5070*/  F2FP.BF16.F32.PACK_AB R5, R43, R42 ;  /* 0x0000002a2b05723e */ /* 0x000fe200000010ff */
[----:B------:R-:W-:Y:S01]  /*5080*/  IMAD.MOV.U32 R8, RZ, RZ, R84 ;  /* 0x000000ffff087224 */ /* 0x000fe200078e0054 */
[----:B------:R-:W-:Y:S01]  /*5090*/  LOP3.LUT R4, R4, 0x3c8, RZ, 0xc0, !PT ;  /* 0x000003c804047812 */ /* 0x000fe200078ec0ff */
[----:B------:R-:W-:Y:S01]  /*50a0*/  IMAD.MOV.U32 R111, RZ, RZ, R85 ;  /* 0x000000ffff6f7224 */ /* 0x000fe200078e0055 */
[----:B------:R-:W-:Y:S01]  /*50b0*/  F2FP.BF16.F32.PACK_AB R7, R47, R46 ;  /* 0x0000002e2f07723e */ /* 0x000fe200000010ff */
[----:B------:R-:W-:Y:S01]  /*50c0*/  IMAD.MOV.U32 R6, RZ, RZ, R44 ;  /* 0x000000ffff067224 */ /* 0x000fe200078e002c */
[----:B------:R-:W-:Y:S01]  /*50d0*/  F2FP.BF16.F32.PACK_AB R11, R59, R58 ;  /* 0x0000003a3b0b723e */ /* 0x000fe200000010ff */
[----:B------:R-:W-:Y:S01]  /*50e0*/  IMAD.IADD R3, R4, 0x1, -R3 ;  /* 0x0000000104037824 */ /* 0x000fe200078e0a03 */
[----:B------:R-:W-:Y:S01]  /*50f0*/  F2FP.BF16.F32.PACK_AB R9, R87, R86 ;  /* 0x000000565709723e */ /* 0x000fe200000010ff */
[----:B------:R-:W2:Y:S01]  /*5100*/  S2R R4, SR_CTAID.X ;  /* 0x0000000000047919 */ /* 0x000ea20000002500 */
[----:B------:R-:W-:-:S02]  /*5110*/  IMAD.MOV.U32 R113, RZ, RZ, R45 ;  /* 0x000000ffff717224 */ /* 0x000fc400078e002d */
[----:B------:R-:W-:Y:S01]  /*5120*/  IADD3 R3, PT, PT, R2, R3, R3 ;  /* 0x0000000302037210 */ /* 0x000fe20007ffe003 */
[----:B------:R-:W-:Y:S02]  /*5130*/  IMAD.MOV.U32 R10, RZ, RZ, R56 ;  /* 0x000000ffff0a7224 */ /* 0x000fe400078e0038 */
[----:B------:R-:W-:Y:S02]  /*5140*/  IMAD.MOV.U32 R109, RZ, RZ, R57 ;  /* 0x000000ffff6d7224 */ /* 0x000fe400078e0039 */
[C---:B------:R-:W-:Y:S02]  /*5150*/  VIADD R40, R3.reuse, 0x80 ;  /* 0x0000008003287836 */ /* 0x040fe40000000000 */
[----:B------:R-:W-:Y:S02]  /*5160*/  VIADD R3, R3, 0xa0 ;  /* 0x000000a003037836 */ /* 0x000fe40000000000 */
[----:B------:R-:W-:Y:S01]  /*5170*/  IMAD.MOV.U32 R106, RZ, RZ, R24 ;  /* 0x000000ffff6a7224 */ /* 0x000fe200078e0018 */
[----:B------:R-:W-:Y:S01]  /*5180*/  SHF.R.U32.HI R41, RZ, 0x3, R40 ;  /* 0x00000003ff297819 */ /* 0x000fe20000011628 */
[----:B------:R-:W-:Y:S01]  /*5190*/  IMAD.MOV.U32 R107, RZ, RZ, R25 ;  /* 0x000000ffff6b7224 */ /* 0x000fe200078e0019 */
[----:B------:R-:W-:Y:S01]  /*51a0*/  SHF.R.U32.HI R42, RZ, 0x3, R3 ;  /* 0x00000003ff2a7819 */ /* 0x000fe20000011603 */
[----:B------:R-:W-:Y:S01]  /*51b0*/  IMAD.MOV.U32 R100, RZ, RZ, R60 ;  /* 0x000000ffff647224 */ /* 0x000fe200078e003c */
[----:B------:R-:W-:Y:S01]  /*51c0*/  LOP3.LUT R40, R40, 0x30, R41, 0x78, !PT ;  /* 0x0000003028287812 */ /* 0x000fe200078e7829 */
[----:B------:R-:W-:Y:S01]  /*51d0*/  IMAD.MOV.U32 R101, RZ, RZ, R61 ;  /* 0x000000ffff657224 */ /* 0x000fe200078e003d */
[----:B------:R-:W-:Y:S01]  /*51e0*/  LOP3.LUT R42, R3, 0x30, R42, 0x78, !PT ;  /* 0x00000030032a7812 */ /* 0x000fe200078e782a */
[----:B------:R-:W-:-:S02]  /*51f0*/  IMAD.MOV.U32 R84, RZ, RZ, R48 ;  /* 0x000000ffff547224 */ /* 0x000fc400078e0030 */
[----:B------:R-:W-:Y:S02]  /*5200*/  IMAD.MOV.U32 R85, RZ, RZ, R49 ;  /* 0x000000ffff557224 */ /* 0x000fe400078e0031 */
[----:B------:R-:W-:Y:S02]  /*5210*/  IMAD.MOV.U32 R104, RZ, RZ, R20 ;  /* 0x000000ffff687224 */ /* 0x000fe400078e0014 */
[----:B------:R-:W-:Y:S02]  /*5220*/  IMAD.MOV.U32 R105, RZ, RZ, R21 ;  /* 0x000000ffff697224 */ /* 0x000fe400078e0015 */
[----:B------:R-:W-:Y:S02]  /*5230*/  IMAD.MOV.U32 R102, RZ, RZ, R52 ;  /* 0x000000ffff667224 */ /* 0x000fe400078e0034 */
[----:B------:R-:W-:Y:S02]  /*5240*/  IMAD.MOV.U32 R103, RZ, RZ, R53 ;  /* 0x000000ffff677224 */ /* 0x000fe400078e0035 */
        /* <DEDUP_REMOVED lines=15> */
[----:B------:R-:W-:Y:S01]  /*5340*/  IMAD.MOV.U32 R25, RZ, RZ, R97 ;  /* 0x000000ffff197224 */ /* 0x000fe200078e0061 */
[----:B-12---:R-:W-:Y:S06]  /*5350*/  @P0 BRA `(.L_x_73) ;  /* 0x0000000400500947 */ /* 0x006fec0003800000 */
[----:B------:R-:W-:Y:S01]  /*5360*/  IMAD R4, R4, 0x4, R117 ;  /* 0x0000000404047824 */ /* 0x000fe200078e0275 */
[----:B------:R-:W1:Y:S01]  /*5370*/  LDCU.128 UR8, c[0x0][0x580] ;  /* 0x0000b000ff0877ac */ /* 0x000e620008000c00 */
[----:B------:R-:W-:Y:S01]  /*5380*/  SHF.R.U32.HI R3, RZ, 0x2, R0 ;  /* 0x00000002ff037819 */ /* 0x000fe20000011600 */
[----:B------:R-:W-:Y:S01]  /*5390*/  IMAD.SHL.U32 R234, R234, 0x10, RZ ;  /* 0x00000010eaea7824 */ /* 0x000fe200078e00ff */
[----:B------:R-:W-:Y:S01]  /*53a0*/  FSETP.NE.AND P0, PT, R231, RZ, PT ;  /* 0x000000ffe700720b */ /* 0x000fe20003f05000 */
[----:B------:R-:W-:Y:S02]  /*53b0*/  IMAD.SHL.U32 R0, R4, 0x4, RZ ;  /* 0x0000000404007824 */ /* 0x000fe400078e00ff */
[----:B------:R-:W-:-:S03]  /*53c0*/  IMAD.MOV.U32 R4, RZ, RZ, 0x3f800000 ;  /* 0x3f800000ff047424 */ /* 0x000fc600078e00ff */
[----:B------:R-:W-:Y:S02]  /*53d0*/  IADD3 R12, P1, P3, R234, R0, R3 ;  /* 0x00000000ea0c7210 */ /* 0x000fe40007b3e003 */
[----:B------:R-:W-:Y:S02]  /*53e0*/  SHF.R.S32.HI R3, RZ, 0x1f, R234 ;  /* 0x0000001fff037819 */ /* 0x000fe400000114ea */
[----:B------:R-:W-:Y:S01]  /*53f0*/  SHF.R.S32.HI R0, RZ, 0x1f, R0 ;  /* 0x0000001fff007819 */ /* 0x000fe20000011400 */
[----:B------:R-:W-:Y:S02]  /*5400*/  IMAD.SHL.U32 R16, R12, 0x4, RZ ;  /* 0x000000040c107824 */ /* 0x000fe400078e00ff */
[----:B------:R-:W2:Y:S01]  /*5410*/  @P0 MUFU.RCP R4, R231 ;  /* 0x000000e700040308 */ /* 0x000ea20000001000 */
[----:B------:R-:W-:-:S04]  /*5420*/  IADD3.X R3, PT, PT, R3, R0, RZ, P1, P3 ;  /* 0x0000000003037210 */ /* 0x000fc80000fe64ff */
[----:B------:R-:W-:Y:S02]  /*5430*/  SHF.L.U64.HI R0, R12, 0x2, R3 ;  /* 0x000000020c007819 */ /* 0x000fe40000010203 */
[C---:B-1----:R-:W-:Y:S02]  /*5440*/  IADD3 R12, P0, PT, R16.reuse, UR10, RZ ;  /* 0x0000000a100c7c10 */ /* 0x042fe4000ff1e0ff */
[----:B------:R-:W-:Y:S02]  /*5450*/  IADD3 R16, P1, PT, R16, UR8, RZ ;  /* 0x0000000810107c10 */ /* 0x000fe4000ff3e0ff */
[C---:B------:R-:W-:Y:S02]  /*5460*/  IADD3.X R13, PT, PT, R0.reuse, UR11, RZ, P0, !PT ;  /* 0x0000000b000d7c10 */ /* 0x040fe400087fe4ff */
[----:B------:R-:W-:-:S03]  /*5470*/  IADD3.X R17, PT, PT, R0, UR9, RZ, P1, !PT ;  /* 0x0000000900117c10 */ /* 0x000fc60008ffe4ff */
[----:B------:R1:W-:Y:S01]  /*5480*/  STG.E desc[UR6][R12.64], R230 ;  /* 0x000000e60c007986 */ /* 0x0003e2000c101906 */
[C---:B--2---:R-:W-:Y:S01]  /*5490*/  FMUL R108, R4.reuse, R108 ;  /* 0x0000006c046c7220 */ /* 0x044fe20000400000 */
[C---:B------:R-:W-:Y:S01]  /*54a0*/  FMUL R115, R4.reuse, R115 ;  /* 0x0000007304737220 */ /* 0x040fe20000400000 */
[C---:B------:R-:W-:Y:S01]  /*54b0*/  FMUL R6, R4.reuse, R6 ;  /* 0x0000000604067220 */ /* 0x040fe20000400000 */
[----:B------:R1:W-:Y:S01]  /*54c0*/  STG.E desc[UR6][R16.64], R231 ;  /* 0x000000e710007986 */ /* 0x0003e2000c101906 */
[C---:B------:R-:W-:Y:S01]  /*54d0*/  FMUL R113, R4.reuse, R113 ;  /* 0x0000007104717220 */ /* 0x040fe20000400000 */
        /* <DEDUP_REMOVED lines=59> */
[----:B-1----:R-:W-:-:S07]  /*5890*/  FMUL R189, R4, R189 ;  /* 0x000000bd04bd7220 */ /* 0x002fce0000400000 */
.L_x_73:
[----:B------:R-:W-:Y:S05]  /*58a0*/  BSYNC.RECONVERGENT B0 ;  /* 0x0000000000007941 */ /* 0x000fea0003800200 */
.L_x_72:
[----:B------:R1:W-:Y:S06]  /*58b0*/  MEMBAR.ALL.CTA ;  /* 0x0000000000007992 */ /* 0x0003ec0000008000 */
[----:B-1----:R-:W1:Y:S01]  /*58c0*/  FENCE.VIEW.ASYNC.S ;  /* 0x00000000000073c6 */ /* 0x002e620000000000 */
[----:B------:R-:W-:Y:S01]  /*58d0*/  IMAD.MOV.U32 R41, RZ, RZ, RZ ;  /* 0x000000ffff297224 */ /* 0x000fe200078e00ff */
[----:B------:R-:W-:Y:S01]  /*58e0*/  F2FP.BF16.F32.PACK_AB R6, R113, R6 ;  /* 0x000000067106723e */ /* 0x000fe200000010ff */
[----:B------:R-:W-:Y:S01]  /*58f0*/  IMAD.MOV.U32 R43, RZ, RZ, RZ ;  /* 0x000000ffff2b7224 */ /* 0x000fe200078e00ff */
[----:B------:R-:W-:Y:S01]  /*5900*/  F2FP.BF16.F32.PACK_AB R4, R115, R108 ;  /* 0x0000006c7304723e */ /* 0x000fe200000010ff */
[----:B------:R-:W-:Y:S01]  /*5910*/  BSSY.RECONVERGENT B0, `(.L_x_74) ;  /* 0x000001d000007945 */ /* 0x000fe20003800200 */
[----:B------:R-:W-:-:S02]  /*5920*/  MOV R0, R40 ;  /* 0x0000002800007202 */ /* 0x000fc40000000f00 */
[----:B------:R-:W-:Y:S02]  /*5930*/  MOV R3, R42 ;  /* 0x0000002a00037202 */ /* 0x000fe40000000f00 */
[----:B------:R-:W-:Y:S02]  /*5940*/  F2FP.BF16.F32.PACK_AB R10, R109, R10 ;  /* 0x0000000a6d0a723e */ /* 0x000fe400000010ff */
[----:B------:R-:W-:Y:S01]  /*5950*/  F2FP.BF16.F32.PACK_AB R8, R111, R8 ;  /* 0x000000086f08723e */ /* 0x000fe200000010ff */
[----:B-1----:R-:W-:Y:S06]  /*5960*/  BAR.SYNC.DEFER_BLOCKING 0x0 ;  /* 0x0000000000007b1d */ /* 0x002fec0000010000 */
[----:B------:R1:W-:Y:S04]  /*5970*/  STSM.16.M88.4 [R0], R4 ;  /* 0x0000000400007844 */ /* 0x0003e80000000200 */
[----:B------:R1:W-:Y:S01]  /*5980*/  STSM.16.M88.4 [R3], R8 ;  /* 0x0000000803007844 */ /* 0x0003e20000000200 */
[----:B------:R2:W-:Y:S06]  /*5990*/  MEMBAR.ALL.CTA ;  /* 0x0000000000007992 */ /* 0x0005ec0000008000 */
[----:B--2---:R-:W2:Y:S02]  /*59a0*/  FENCE.VIEW.ASYNC.S ;  /* 0x00000000000073c6 */ /* 0x004ea40000000000 */
[----:B--2---:R-:W-:Y:S06]  /*59b0*/  BAR.SYNC.DEFER_BLOCKING 0x0 ;  /* 0x0000000000007b1d */ /* 0x004fec0000010000 */
[----:B------:R-:W-:Y:S05]  /*59c0*/  @P2 BRA `(.L_x_75) ;  /* 0x0000000000442947 */ /* 0x000fea0003800000 */
[----:B------:R-:W2:Y:S01]  /*59d0*/  LDCU.64 UR8, c[0x0][0x348] ;  /* 0x00006900ff0877ac */ /* 0x000ea20008000a00 */
[----:B------:R-:W-:Y:S01]  /*59e0*/  R2UR UR20, R117 ;  /* 0x00000000751472ca */ /* 0x000fe200000e0000 */
[----:B-1----:R-:W-:Y:S01]  /*59f0*/  VIADD R4, R2, 0x80 ;  /* 0x0000008002047836 */ /* 0x002fe20000000000 */
[----:B------:R-:W-:Y:S01]  /*5a00*/  PLOP3.LUT P1, PT, PT, PT, PT, 0x80, 0x8 ;  /* 0x000000000008781c */ /* 0x000fe20003f2f070 */
[----:B------:R-:W-:Y:S01]  /*5a10*/  UMOV UR17, URZ ;  /* 0x000000ff00117c82 */ /* 0x000fe20008000000 */
[----:B------:R-:W-:Y:S01]  /*5a20*/  UMOV UR18, URZ ;  /* 0x000000ff00127c82 */ /* 0x000fe20008000000 */
[----:B--2---:R-:W-:-:S04]  /*5a30*/  UIADD3 UR8, UP0, UPT, UR8, 0x180, URZ ;  /* 0x0000018008087890 */ /* 0x004fc8000ff1e0ff */
[----:B------:R-:W-:-:S12]  /*5a40*/  UIADD3.X UR9, UPT, UPT, URZ, UR9, URZ, UP0, !UPT ;  /* 0x00000009ff097290 */ /* 0x000fd800087fe4ff */
.L_x_76:
[----:B------:R-:W-:Y:S02]  /*5a50*/  PLOP3.LUT P0, PT, P0, P1, PT, 0xf2, 0x2f ;  /* 0x00000000002f781c */ /* 0x000fe40000703e72 */
[----:B------:R-:W-:Y:S01]  /*5a60*/  @P1 R2UR P0, UR16, R4 ;  /* 0x00000000041012ca */ /* 0x000fe20000000000 */
[----:B------:R-:W-:-:S07]  /*5a70*/  UMOV UR19, UR12 ;  /* 0x0000000c00137c82 */ /* 0x000fce0008000000 */
[----:B------:R-:W-:Y:S02]  /*5a80*/  @P1 PLOP3.LUT P1, PT, P0, PT, PT, 0x80, 0x8 ;  /* 0x000000000008181c */ /* 0x000fe4000072f070 */
[----:B------:R-:W-:-:S03]  /*5a90*/  PLOP3.LUT P0, PT, PT, PT, PT, 0x80, 0x8 ;  /* 0x000000000008781c */ /* 0x000fc60003f0f070 */
[----:B------:R1:W-:Y:S08]  /*5aa0*/  UTMASTG.4D [UR16], [UR8], desc[URZ] ;  /* 0x0000ff10080073b5 */ /* 0x0003f00008019000 */
[----:B-1----:R-:W-:Y:S05]  /*5ab0*/  @P1 BRA.U.ANY `(.L_x_76) ;  /* 0xfffffffd00e41947 */ /* 0x002fea000393ffff */
[----:B------:R0:W-:Y:S01]  /*5ac0*/  UTMACMDFLUSH ;  /* 0x00000000000079b7 */ /* 0x0001e20000000000 */
[----:B------:R-:W-:-:S04]  /*5ad0*/  DEPBAR.LE SB0, 0x2 ;  /* 0x000080800000791a */ /* 0x000fc80000000000 */
.L_x_75:
[----:B------:R-:W-:Y:S05]  /*5ae0*/  BSYNC.RECONVERGENT B0 ;  /* 0x0000000000007941 */ /* 0x000fea0003800200 */
.L_x_74:
[----:B------:R-:W-:Y:S01]  /*5af0*/  BAR.SYNC.DEFER_BLOCKING 0x0 ;  /* 0x0000000000007b1d */ /* 0x000fe20000010000 */
[C---:B-1----:R-:W-:Y:S01]  /*5b00*/  IADD3 R4, P0, PT, R40.reuse, 0x400, RZ ;  /* 0x0000040028047810 */ /* 0x042fe20007f1e0ff */
[----:B------:R-:W-:Y:S01]  /*5b10*/  VIADD R8, R40, 0x400 ;  /* 0x0000040028087836 */ /* 0x000fe20000000000 */
[C---:B------:R-:W-:Y:S01]  /*5b20*/  IADD3 R6, P1, PT, R42.reuse, 0x400, RZ ;  /* 0x000004002a067810 */ /* 0x040fe20007f3e0ff */
[----:B------:R-:W-:Y:S01]  /*5b30*/  VIADD R10, R42, 0x400 ;  /* 0x000004002a0a7836 */ /* 0x000fe20000000000 */
[----:B------:R-:W-:Y:S01]  /*5b40*/  F2FP.BF16.F32.PACK_AB R23, R23, R22 ;  /* 0x000000161717723e */ /* 0x000fe200000010ff */
[----:B------:R-:W-:Y:S01]  /*5b50*/  IMAD.X R5, RZ, RZ, RZ, P0 ;  /* 0x000000ffff057224 */ /* 0x000fe200000e06ff */
[----:B------:R-:W-:Y:S01]  /*5b60*/  F2FP.BF16.F32.PACK_AB R21, R27, R26 ;  /* 0x0000001a1b15723e */ /* 0x000fe200000010ff */
[----:B------:R-:W-:Y:S01]  /*5b70*/  IMAD.X R7, RZ, RZ, RZ, P1 ;  /* 0x000000ffff077224 */ /* 0x000fe200008e06ff */
[----:B------:R-:W-:Y:S01]  /*5b80*/  F2FP.BF16.F32.PACK_AB R55, R55, R54 ;  /* 0x000000363737723e */ /* 0x000fe200000010ff */
[----:B------:R-:W-:Y:S01]  /*5b90*/  BSSY.RECONVERGENT B0, `(.L_x_77) ;  /* 0x000001f000007945 */ /* 0x000fe20003800200 */
[----:B------:R-:W-:-:S02]  /*5ba0*/  MOV R4, R4 ;  /* 0x0000000400047202 */ /* 0x000fc40000000f00 */
[----:B------:R-:W-:Y:S02]  /*5bb0*/  F2FP.BF16.F32.PACK_AB R20, R107, R106 ;  /* 0x0000006a6b14723e */ /* 0x000fe400000010ff */
[----:B------:R-:W-:Y:S02]  /*5bc0*/  F2FP.BF16.F32.PACK_AB R22, R105, R104 ;  /* 0x000000686916723e */ /* 0x000fe400000010ff */
[----:B------:R-:W-:Y:S02]  /*5bd0*/  F2FP.BF16.F32.PACK_AB R53, R179, R178 ;  /* 0x000000b2b335723e */ /* 0x000fe400000010ff */
[----:B------:R-:W-:Y:S02]  /*5be0*/  MOV R6, R6 ;  /* 0x0000000600067202 */ /* 0x000fe40000000f00 */
[----:B------:R-:W-:Y:S02]  /*5bf0*/  F2FP.BF16.F32.PACK_AB R52, R177, R176 ;  /* 0x000000b0b134723e */ /* 0x000fe400000010ff */
[----:B------:R-:W-:Y:S01]  /*5c00*/  F2FP.BF16.F32.PACK_AB R54, R103, R102 ;  /* 0x000000666736723e */ /* 0x000fe200000010ff */
        /* <DEDUP_REMOVED lines=10> */
[----:B------:R-:W-:Y:S01]  /*5cb0*/  UMOV UR17, 0x20 ;  /* 0x0000002000117882 */ /* 0x000fe20000000000 */
[----:B------:R-:W-:Y:S01]  /*5cc0*/  UMOV UR18, URZ ;  /* 0x000000ff00127c82 */ /* 0x000fe20008000000 */
[----:B--2---:R-:W-:-:S04]  /*5cd0*/  UIADD3 UR8, UP0, UPT, UR8, 0x180, URZ ;  /* 0x0000018008087890 */ /* 0x004fc8000ff1e0ff */
[----:B------:R-:W-:-:S12]  /*5ce0*/  UIADD3.X UR9, UPT, UPT, URZ, UR9, URZ, UP0, !UPT ;  /* 0x00000009ff097290 */ /* 0x000fd800087fe4ff */
.L_x_79:
        /* <DEDUP_REMOVED lines=9> */
.L_x_78:
[----:B------:R-:W-:Y:S05]  /*5d80*/  BSYNC.RECONVERGENT B0 ;  /* 0x0000000000007941 */ /* 0x000fea0003800200 */
.L_x_77:
[----:B------:R-:W-:Y:S01]  /*5d90*/  BAR.SYNC.DEFER_BLOCKING 0x0 ;  /* 0x0000000000007b1d */ /* 0x000fe20000010000 */
[----:B-1----:R-:W-:Y:S02]  /*5da0*/  IADD3 R4, P0, PT, R40, 0x800, RZ ;  /* 0x0000080028047810 */ /* 0x002fe40007f1e0ff */
[----:B------:R-:W-:Y:S02]  /*5db0*/  IADD3 R6, P1, PT, R42, 0x800, RZ ;  /* 0x000008002a067810 */ /* 0x000fe40007f3e0ff */
        /* <DEDUP_REMOVED lines=27> */
.L_x_82:
        /* <DEDUP_REMOVED lines=9> */
.L_x_81:
[----:B------:R-:W-:Y:S05]  /*6000*/  BSYNC.RECONVERGENT B0 ;  /* 0x0000000000007941 */ /* 0x000fea0003800200 */
.L_x_80:
[----:B------:R-:W-:Y:S01]  /*6010*/  BAR.SYNC.DEFER_BLOCKING 0x0 ;  /* 0x0000000000007b1d */ /* 0x000fe20000010000 */
[----:B-1----:R-:W-:Y:S02]  /*6020*/  F2FP.BF16.F32.PACK_AB R4, R59, R58 ;  /* 0x0000003a3b04723e */ /* 0x002fe400000010ff */
[----:B------:R-:W-:Y:S02]  /*6030*/  F2FP.BF16.F32.PACK_AB R5, R19, R18 ;  /* 0x000000121305723e */ /* 0x000fe400000010ff */
[----:B------:R-:W-:Y:S01]  /*6040*/  F2FP.BF16.F32.PACK_AB R6, R57, R56 ;  /* 0x000000383906723e */ /* 0x000fe200000010ff */
[----:B------:R-:W-:Y:S01]  /*6050*/  BSSY.RECONVERGENT B0, `(.L_x_83) ;  /* 0x000001d000007945 */ /* 0x000fe20003800200 */
[----:B------:R-:W-:Y:S02]  /*6060*/  F2FP.BF16.F32.PACK_AB R7, R15, R14 ;  /* 0x0000000e0f07723e */ /* 0x000fe400000010ff */
[----:B------:R-:W-:Y:S02]  /*6070*/  F2FP.BF16.F32.PACK_AB R12, R209, R208 ;  /* 0x000000d0d10c723e */ /* 0x000fe400000010ff */
[----:B------:R-:W-:-:S02]  /*6080*/  F2FP.BF16.F32.PACK_AB R13, R211, R210 ;  /* 0x000000d2d30d723e */ /* 0x000fc400000010ff */
        /* <DEDUP_REMOVED lines=16> */
.L_x_85:
        /* <DEDUP_REMOVED lines=9> */
.L_x_84:
[----:B------:R-:W-:Y:S05]  /*6220*/  BSYNC.RECONVERGENT B0 ;  /* 0x0000000000007941 */ /* 0x000fea0003800200 */
.L_x_83:
[----:B------:R-:W-:Y:S01]  /*6230*/  BAR.SYNC.DEFER_BLOCKING 0x0 ;  /* 0x0000000000007b1d */ /* 0x000fe20000010000 */
[----:B------:R-:W-:Y:S01]  /*6240*/  IMAD.MOV.U32 R9, RZ, RZ, RZ ;  /* 0x000000ffff097224 */ /* 0x000fe200078e00ff */
[----:B------:R-:W-:Y:S01]  /*6250*/  F2FP.BF16.F32.PACK_AB R39, R39, R38 ;  /* 0x000000262727723e */ /* 0x000fe200000010ff */
[----:B------:R-:W-:Y:S01]  /*6260*/  IMAD.MOV.U32 R11, RZ, RZ, RZ ;  /* 0x000000ffff0b7224 */ /* 0x000fe200078e00ff */
[----:B------:R-:W-:Y:S01]  /*6270*/  F2FP.BF16.F32.PACK_AB R37, R83, R82 ;  /* 0x000000525325723e */ /* 0x000fe200000010ff */
[----:B------:R-:W-:Y:S01]  /*6280*/  VIADD R42, R42, 0x800 ;  /* 0x000008002a2a7836 */ /* 0x000fe20000000000 */
[----:B------:R-:W-:Y:S01]  /*6290*/  F2FP.BF16.F32.PACK_AB R199, R199, R198 ;  /* 0x000000c6c7c7723e */ /* 0x000fe200000010ff */
[----:B------:R-:W-:Y:S01]  /*62a0*/  BSSY.RECONVERGENT B0, `(.L_x_86) ;  /* 0x0000020000007945 */ /* 0x000fe20003800200 */
[----:B-1----:R-:W-:Y:S01]  /*62b0*/  MOV R12, R8 ;  /* 0x00000008000c7202 */ /* 0x002fe20000000f00 */
[----:B------:R-:W-:Y:S01]  /*62c0*/  VIADD R40, R40, 0x800 ;  /* 0x0000080028287836 */ /* 0x000fe20000000000 */
[----:B------:R-:W-:-:S02]  /*62d0*/  F2FP.BF16.F32.PACK_AB R36, R81, R80 ;  /* 0x000000505124723e */ /* 0x000fc400000010ff */
        /* <DEDUP_REMOVED lines=13> */
[----:B------:R-:W-:Y:S01]  /*63b0*/  VIADD R4, R2, 0x480 ;  /* 0x0000048002047836 */ /* 0x000fe20000000000 */
[----:B------:R-:W-:Y:S01]  /*63c0*/  PLOP3.LUT P1, PT, PT, PT, PT, 0x80, 0x8 ;  /* 0x000000000008781c */ /* 0x000fe20003f2f070 */
[----:B------:R-:W-:Y:S01]  /*63d0*/  UMOV UR17, 0x80 ;  /* 0x0000008000117882 */ /* 0x000fe20000000000 */
[----:B------:R-:W-:Y:S01]  /*63e0*/  UMOV UR18, URZ ;  /* 0x000000ff00127c82 */ /* 0x000fe20008000000 */
[----:B--2---:R-:W-:-:S04]  /*63f0*/  UIADD3 UR8, UP0, UPT, UR8, 0x180, URZ ;  /* 0x0000018008087890 */ /* 0x004fc8000ff1e0ff */
[----:B------:R-:W-:-:S12]  /*6400*/  UIADD3.X UR9, UPT, UPT, URZ, UR9, URZ, UP0, !UPT ;  /* 0x00000009ff097290 */ /* 0x000fd800087fe4ff */
.L_x_88:
[----:B------:R-:W-:Y:S02]  /*6410*/  PLOP3.LUT P0, PT, P0, P1, PT, 0xf2, 0x2f ;  /* 0x00000000002f781c */ /* 0x000fe40000703e72 */
[----:B------:R-:W-:Y:S01]  /*6420*/  @P1 R2UR P0, UR16, R4 ;  /* 0x00000000041012ca */ /* 0x000fe20000000000 */
[----:B------:R-:W-:-:S07]  /*6430*/  UMOV UR19, UR12 ;  /* 0x0000000c00137c82 */ /* 0x000fce0008000000 */
[----:B------:R-:W-:Y:S02]  /*6440*/  @P1 PLOP3.LUT P1, PT, P0, PT, PT, 0x80, 0x8 ;  /* 0x000000000008181c */ /* 0x000fe4000072f070 */
[----:B------:R-:W-:-:S03]  /*6450*/  PLOP3.LUT P0, PT, PT, PT, PT, 0x80, 0x8 ;  /* 0x000000000008781c */ /* 0x000fc60003f0f070 */
[----:B------:R2:W-:Y:S08]  /*6460*/  UTMASTG.4D [UR16], [UR8], desc[URZ] ;  /* 0x0000ff10080073b5 */ /* 0x0005f00008019000 */
[----:B--2---:R-:W-:Y:S05]  /*6470*/  @P1 BRA.U.ANY `(.L_x_88) ;  /* 0xfffffffd00e41947 */ /* 0x004fea000393ffff */
[----:B------:R0:W-:Y:S01]  /*6480*/  UTMACMDFLUSH ;  /* 0x00000000000079b7 */ /* 0x0001e20000000000 */
[----:B------:R-:W-:-:S04]  /*6490*/  DEPBAR.LE SB0, 0x2 ;  /* 0x000080800000791a */ /* 0x000fc80000000000 */
.L_x_87:
[----:B------:R-:W-:Y:S05]  /*64a0*/  BSYNC.RECONVERGENT B0 ;  /* 0x0000000000007941 */ /* 0x000fea0003800200 */
.L_x_86:
[----:B------:R-:W-:Y:S01]  /*64b0*/  BAR.SYNC.DEFER_BLOCKING 0x0 ;  /* 0x0000000000007b1d */ /* 0x000fe20000010000 */
[----:B------:R-:W-:Y:S01]  /*64c0*/  IMAD.MOV.U32 R41, RZ, RZ, RZ ;  /* 0x000000ffff297224 */ /* 0x000fe200078e00ff */
[----:B------:R-:W-:Y:S01]  /*64d0*/  F2FP.BF16.F32.PACK_AB R203, R203, R202 ;  /* 0x000000cacbcb723e */ /* 0x000fe200000010ff */
[----:B------:R-:W-:Y:S01]  /*64e0*/  IMAD.MOV.U32 R43, RZ, RZ, RZ ;  /* 0x000000ffff2b7224 */ /* 0x000fe200078e00ff */
[----:B------:R-:W-:Y:S02]  /*64f0*/  F2FP.BF16.F32.PACK_AB R201, R187, R186 ;  /* 0x000000babbc9723e */ /* 0x000fe400000010ff */
[----:B------:R-:W-:Y:S01]  /*6500*/  F2FP.BF16.F32.PACK_AB R99, R99, R98 ;  /* 0x000000626363723e */ /* 0x000fe200000010ff */
[----:B------:R-:W-:Y:S01]  /*6510*/  BSSY.RECONVERGENT B0, `(.L_x_89) ;  /* 0x000001f000007945 */ /* 0x000fe20003800200 */
[----:B------:R-:W-:Y:S02]  /*6520*/  MOV R40, R40 ;  /* 0x0000002800287202 */ /* 0x000fe40000000f00 */
        /* <DEDUP_REMOVED lines=9> */
[----:B---3--:R-:W3:Y:S02]  /*65c0*/  FENCE.VIEW.ASYNC.S ;  /* 0x00000000000073c6 */ /* 0x008ee40000000000 */
[----:B---3--:R-:W-:Y:S06]  /*65d0*/  BAR.SYNC.DEFER_BLOCKING 0x0 ;  /* 0x0000000000007b1d */ /* 0x008fec0000010000 */
[----:B------:R-:W-:Y:S05]  /*65e0*/  @P2 BRA `(.L_x_90) ;  /* 0x0000000000442947 */ /* 0x000fea0003800000 */
[----:B------:R-:W3:Y:S01]  /*65f0*/  LDCU.64 UR8, c[0x0][0x348] ;  /* 0x00006900ff0877ac */ /* 0x000ee20008000a00 */
[----:B------:R-:W-:Y:S01]  /*6600*/  R2UR UR20, R117 ;  /* 0x00000000751472ca */ /* 0x000fe200000e0000 */
[----:B------:R-:W-:Y:S01]  /*6610*/  VIADD R4, R2, 0x880 ;  /* 0x0000088002047836 */ /* 0x000fe20000000000 */
[----:B------:R-:W-:Y:S01]  /*6620*/  PLOP3.LUT P1, PT, PT, PT, PT, 0x80, 0x8 ;  /* 0x000000000008781c */ /* 0x000fe20003f2f070 */
[----:B------:R-:W-:Y:S01]  /*6630*/  UMOV UR17, 0xa0 ;  /* 0x000000a000117882 */ /* 0x000fe20000000000 */
[----:B------:R-:W-:Y:S01]  /*6640*/  UMOV UR18, URZ ;  /* 0x000000ff00127c82 */ /* 0x000fe20008000000 */
[----:B---3--:R-:W-:-:S04]  /*6650*/  UIADD3 UR8, UP0, UPT, UR8, 0x180, URZ ;  /* 0x0000018008087890 */ /* 0x008fc8000ff1e0ff */
[----:B------:R-:W-:-:S12]  /*6660*/  UIADD3.X UR9, UPT, UPT, URZ, UR9, URZ, UP0, !UPT ;  /* 0x00000009ff097290 */ /* 0x000fd800087fe4ff */
.L_x_91:
[----:B------:R-:W-:Y:S02]  /*6670*/  PLOP3.LUT P0, PT, P0, P1, PT, 0xf2, 0x2f ;  /* 0x00000000002f781c */ /* 0x000fe40000703e72 */
[----:B------:R-:W-:Y:S01]  /*6680*/  @P1 R2UR P0, UR16, R4 ;  /* 0x00000000041012ca */ /* 0x000fe20000000000 */
[----:B------:R-:W-:-:S07]  /*6690*/  UMOV UR19, UR12 ;  /* 0x0000000c00137c82 */ /* 0x000fce0008000000 */
[----:B------:R-:W-:Y:S02]  /*66a0*/  @P1 PLOP3.LUT P1, PT, P0, PT, PT, 0x80, 0x8 ;  /* 0x000000000008181c */ /* 0x000fe4000072f070 */
[----:B------:R-:W-:-:S03]  /*66b0*/  PLOP3.LUT P0, PT, PT, PT, PT, 0x80, 0x8 ;  /* 0x000000000008781c */ /* 0x000fc60003f0f070 */
[----:B------:R3:W-:Y:S08]  /*66c0*/  UTMASTG.4D [UR16], [UR8], desc[URZ] ;  /* 0x0000ff10080073b5 */ /* 0x0007f00008019000 */
[----:B---3--:R-:W-:Y:S05]  /*66d0*/  @P1 BRA.U.ANY `(.L_x_91) ;  /* 0xfffffffd00e41947 */ /* 0x008fea000393ffff */
[----:B------:R0:W-:Y:S01]  /*66e0*/  UTMACMDFLUSH ;  /* 0x00000000000079b7 */ /* 0x0001e20000000000 */
[----:B------:R-:W-:-:S04]  /*66f0*/  DEPBAR.LE SB0, 0x2 ;  /* 0x000080800000791a */ /* 0x000fc80000000000 */
.L_x_90:
[----:B------:R-:W-:Y:S05]  /*6700*/  BSYNC.RECONVERGENT B0 ;  /* 0x0000000000007941 */ /* 0x000fea0003800200 */
.L_x_89:
[----:B------:R-:W-:Y:S01]  /*6710*/  BAR.SYNC.DEFER_BLOCKING 0x0 ;  /* 0x0000000000007b1d */ /* 0x000fe20000010000 */
[----:B------:R-:W-:Y:S02]  /*6720*/  F2FP.BF16.F32.PACK_AB R4, R33, R32 ;  /* 0x000000202104723e */ /* 0x000fe400000010ff */
        /* <DEDUP_REMOVED lines=11> */
[----:B----4-:R-:W4:Y:S02]  /*67e0*/  FENCE.VIEW.ASYNC.S ;  /* 0x00000000000073c6 */ /* 0x010f240000000000 */
[----:B----4-:R-:W-:Y:S06]  /*67f0*/  BAR.SYNC.DEFER_BLOCKING 0x0 ;  /* 0x0000000000007b1d */ /* 0x010fec0000010000 */
[----:B------:R-:W-:Y:S05]  /*6800*/  @P2 BRA `(.L_x_93) ;  /* 0x0000000000442947 */ /* 0x000fea0003800000 */
[----:B------:R-:W4:Y:S01]  /*6810*/  LDCU.64 UR8, c[0x0][0x348] ;  /* 0x00006900ff0877ac */ /* 0x000f220008000a00 */
[----:B------:R-:W-:Y:S01]  /*6820*/  R2UR UR20, R117 ;  /* 0x00000000751472ca */ /* 0x000fe200000e0000 */
[----:B---3--:R-:W-:Y:S01]  /*6830*/  VIADD R0, R2, 0x80 ;  /* 0x0000008002007836 */ /* 0x008fe20000000000 */
[----:B------:R-:W-:Y:S01]  /*6840*/  PLOP3.LUT P1, PT, PT, PT, PT, 0x80, 0x8 ;  /* 0x000000000008781c */ /* 0x000fe20003f2f070 */
[----:B------:R-:W-:Y:S01]  /*6850*/  UMOV UR17, 0xc0 ;  /* 0x000000c000117882 */ /* 0x000fe20000000000 */
[----:B------:R-:W-:Y:S01]  /*6860*/  UMOV UR18, URZ ;  /* 0x000000ff00127c82 */ /* 0x000fe20008000000 */
[----:B----4-:R-:W-:-:S04]  /*6870*/  UIADD3 UR8, UP0, UPT, UR8, 0x180, URZ ;  /* 0x0000018008087890 */ /* 0x010fc8000ff1e0ff */
[----:B------:R-:W-:-:S12]  /*6880*/  UIADD3.X UR9, UPT, UPT, URZ, UR9, URZ, UP0, !UPT ;  /* 0x00000009ff097290 */ /* 0x000fd800087fe4ff */
.L_x_94:
        /* <DEDUP_REMOVED lines=9> */
.L_x_93:
[----:B------:R-:W-:Y:S05]  /*6920*/  BSYNC.RECONVERGENT B0 ;  /* 0x0000000000007941 */ /* 0x000fea0003800200 */
.L_x_92:
[----:B------:R-:W-:Y:S01]  /*6930*/  BAR.SYNC.DEFER_BLOCKING 0x0 ;  /* 0x0000000000007b1d */ /* 0x000fe20000010000 */
[----:B---3--:R-:W-:Y:S02]  /*6940*/  F2FP.BF16.F32.PACK_AB R4, R93, R92 ;  /* 0x0000005c5d04723e */ /* 0x008fe400000010ff */
        /* <DEDUP_REMOVED lines=16> */
[----:B------:R-:W-:Y:S01]  /*6a50*/  VIADD R2, R2, 0x480 ;  /* 0x0000048002027836 */ /* 0x000fe20000000000 */
[----:B------:R-:W-:Y:S01]  /*6a60*/  PLOP3.LUT P1, PT, PT, PT, PT, 0x80, 0x8 ;  /* 0x000000000008781c */ /* 0x000fe20003f2f070 */
[----:B------:R-:W-:Y:S01]  /*6a70*/  UMOV UR17, 0xe0 ;  /* 0x000000e000117882 */ /* 0x000fe20000000000 */
[----:B------:R-:W-:Y:S01]  /*6a80*/  UMOV UR18, URZ ;  /* 0x000000ff00127c82 */ /* 0x000fe20008000000 */
[----:B----4-:R-:W-:-:S04]  /*6a90*/  UIADD3 UR8, UP0, UPT, UR8, 0x180, URZ ;  /* 0x0000018008087890 */ /* 0x010fc8000ff1e0ff */
[----:B------:R-:W-:-:S12]  /*6aa0*/  UIADD3.X UR9, UPT, UPT, URZ, UR9, URZ, UP0, !UPT ;  /* 0x00000009ff097290 */ /* 0x000fd800087fe4ff */
.L_x_97:
[----:B------:R-:W-:Y:S02]  /*6ab0*/  PLOP3.LUT P0, PT, P0, P1, PT, 0xf2, 0x2f ;  /* 0x00000000002f781c */ /* 0x000fe40000703e72 */
[----:B------:R-:W-:Y:S01]  /*6ac0*/  @P1 R2UR P0, UR16, R2 ;  /* 0x00000000021012ca */ /* 0x000fe20000000000 */
[----:B------:R-:W-:-:S07]  /*6ad0*/  UMOV UR19, UR12 ;  /* 0x0000000c00137c82 */ /* 0x000fce0008000000 */
[----:B------:R-:W-:Y:S02]  /*6ae0*/  @P1 PLOP3.LUT P1, PT, P0, PT, PT, 0x80, 0x8 ;  /* 0x000000000008181c */ /* 0x000fe4000072f070 */
[----:B------:R-:W-:-:S03]  /*6af0*/  PLOP3.LUT P0, PT, PT, PT, PT, 0x80, 0x8 ;  /* 0x000000000008781c */ /* 0x000fc60003f0f070 */
[----:B------:R4:W-:Y:S08]  /*6b00*/  UTMASTG.4D [UR16], [UR8], desc[URZ] ;  /* 0x0000ff10080073b5 */ /* 0x0009f00008019000 */
[----:B----4-:R-:W-:Y:S05]  /*6b10*/  @P1 BRA.U.ANY `(.L_x_97) ;  /* 0xfffffffd00e41947 */ /* 0x010fea000393ffff */
[----:B------:R0:W-:Y:S01]  /*6b20*/  UTMACMDFLUSH ;  /* 0x00000000000079b7 */ /* 0x0001e20000000000 */
[----:B------:R-:W-:-:S04]  /*6b30*/  DEPBAR.LE SB0, 0x2 ;  /* 0x000080800000791a */ /* 0x000fc80000000000 */
.L_x_96:
[----:B------:R-:W-:Y:S05]  /*6b40*/  BSYNC.RECONVERGENT B0 ;  /* 0x0000000000007941 */ /* 0x000fea0003800200 */
.L_x_95:
[----:B------:R-:W-:Y:S06]  /*6b50*/  BAR.SYNC.DEFER_BLOCKING 0x0 ;  /* 0x0000000000007b1d */ /* 0x000fec0000010000 */
[----:B------:R-:W-:Y:S05]  /*6b60*/  EXIT ;  /* 0x000000000000794d */ /* 0x000fea0003800000 */
.L_x_4:
[----:B------:R-:W-:Y:S02]  /*6b70*/  IMAD.MOV.U32 R2, RZ, RZ, -0x80000000 ;  /* 0x80000000ff027424 */ /* 0x000fe400078e00ff */
[----:B--2---:R-:W-:-:S04]  /*6b80*/  IMAD.MOV.U32 R3, RZ, RZ, -0x80000000 ;  /* 0x80000000ff037424 */ /* 0x004fc800078e00ff */
[----:B------:R2:W3:Y:S03]  /*6b90*/  SYNCS.PHASECHK.TRANS64.TRYWAIT P0, [R9+URZ+0x28], R3 ;  /* 0x00002803090075a7 */ /* 0x0004e600080011ff */
[----:B---3--:R-:W-:Y:S05]  /*6ba0*/  @!P0 NANOSLEEP.SYNCS 0x989680 ;  /* 0x009896800000895d */ /* 0x008fea0003900000 */
[----:B------:R-:W3:Y:S02]  /*6bb0*/  @!P0 SYNCS.PHASECHK.TRANS64 P0, [R9+URZ+0x28], R3 ;  /* 0x00002803090085a7 */ /* 0x000ee400080010ff */
[----:B---3--:R-:W-:Y:S05]  /*6bc0*/  @!P0 BRA `(.L_x_4) ;  /* 0xfffffffc00e88947 */ /* 0x008fea000383ffff */
[----:B------:R-:W-:Y:S05]  /*6bd0*/  BRA `(.L_x_98) ;  /* 0xffffff9800947947 */ /* 0x000fea000383ffff */
.L_x_37:
[----:B---3--:R-:W-:Y:S02]  /*6be0*/  IMAD.MOV.U32 R2, RZ, RZ, -0x80000000 ;  /* 0x80000000ff027424 */ /* 0x008fe400078e00ff */
[----:B--2---:R-:W-:-:S04]  /*6bf0*/  IMAD.MOV.U32 R3, RZ, RZ, -0x80000000 ;  /* 0x80000000ff037424 */ /* 0x004fc800078e00ff */
[----:B------:R2:W3:Y:S03]  /*6c00*/  SYNCS.PHASECHK.TRANS64.TRYWAIT P0, [R9+URZ+0x8], R3 ;  /* 0x00000803090075a7 */ /* 0x0004e600080011ff */
[----:B---3--:R-:W-:Y:S05]  /*6c10*/  @!P0 NANOSLEEP.SYNCS 0x989680 ;  /* 0x009896800000895d */ /* 0x008fea0003900000 */
[----:B------:R-:W3:Y:S02]  /*6c20*/  @!P0 SYNCS.PHASECHK.TRANS64 P0, [R9+URZ+0x8], R3 ;  /* 0x00000803090085a7 */ /* 0x000ee400080010ff */
[----:B---3--:R-:W-:Y:S05]  /*6c30*/  @!P0 BRA `(.L_x_37) ;  /* 0xfffffffc00e88947 */ /* 0x008fea000383ffff */
[----:B------:R-:W-:Y:S05]  /*6c40*/  BRA `(.L_x_99) ;  /* 0xffffffb400987947 */ /* 0x000fea000383ffff */
.L_x_43:
[----:B-1----:R1:W2:Y:S02]  /*6c50*/  SYNCS.PHASECHK.TRANS64.TRYWAIT P3, [R2+URZ+0x20], RZ ;  /* 0x000020ff020075a7 */ /* 0x0022a400080611ff */
[----:B--2---:R-:W-:Y:S05]  /*6c60*/  @!P3 NANOSLEEP.SYNCS 0x989680 ;  /* 0x009896800000b95d */ /* 0x004fea0003900000 */
[----:B------:R-:W2:Y:S02]  /*6c70*/  @!P3 SYNCS.PHASECHK.TRANS64 P3, [R2+URZ+0x20], RZ ;  /* 0x000020ff0200b5a7 */ /* 0x000ea400080610ff */
[----:B--2---:R-:W-:Y:S05]  /*6c80*/  @!P3 BRA `(.L_x_43) ;  /* 0xfffffffc00f0b947 */ /* 0x004fea000383ffff */
[----:B------:R-:W-:Y:S05]  /*6c90*/  BRA `(.L_x_42) ;  /* 0xffffffc000047947 */ /* 0x000fea000383ffff */
.L_x_47:
[----:B------:R-:W-:-:S07]  /*6ca0*/  IMAD.MOV.U32 R9, RZ, RZ, R8 ;  /* 0x000000ffff097224 */ /* 0x000fce00078e0008 */
.L_x_100:
[----:B-1----:R1:W2:Y:S02]  /*6cb0*/  SYNCS.PHASECHK.TRANS64.TRYWAIT P0, [R11+URZ], R9 ;  /* 0x000000090b0075a7 */ /* 0x0022a400080011ff */
[----:B--2---:R-:W-:Y:S05]  /*6cc0*/  @!P0 NANOSLEEP.SYNCS 0x989680 ;  /* 0x009896800000895d */ /* 0x004fea0003900000 */
[----:B------:R-:W2:Y:S02]  /*6cd0*/  @!P0 SYNCS.PHASECHK.TRANS64 P0, [R11+URZ], R9 ;  /* 0x000000090b0085a7 */ /* 0x000ea400080010ff */
[----:B--2---:R-:W-:Y:S05]  /*6ce0*/  @!P0 BRA `(.L_x_100) ;  /* 0xfffffffc00f08947 */ /* 0x004fea000383ffff */
[----:B------:R-:W-:Y:S05]  /*6cf0*/  BRA `(.L_x_46) ;  /* 0xffffffc000fc7947 */ /* 0x000fea000383ffff */
.L_x_51:
[----:B------:R-:W-:-:S07]  /*6d00*/  IMAD.MOV.U32 R9, RZ, RZ, R8 ;  /* 0x000000ffff097224 */ /* 0x000fce00078e0008 */
.L_x_101:
[----:B-1----:R1:W2:Y:S02]  /*6d10*/  SYNCS.PHASECHK.TRANS64.TRYWAIT P0, [R169+URZ+0x18], R9 ;  /* 0x00001809a90075a7 */ /* 0x0022a400080011ff */
[----:B--2---:R-:W-:Y:S05]  /*6d20*/  @!P0 NANOSLEEP.SYNCS 0x989680 ;  /* 0x009896800000895d */ /* 0x004fea0003900000 */
[----:B------:R-:W2:Y:S02]  /*6d30*/  @!P0 SYNCS.PHASECHK.TRANS64 P0, [R169+URZ+0x18], R9 ;  /* 0x00001809a90085a7 */ /* 0x000ea400080010ff */
[----:B--2---:R-:W-:Y:S05]  /*6d40*/  @!P0 BRA `(.L_x_101) ;  /* 0xfffffffc00f08947 */ /* 0x004fea000383ffff */
[----:B------:R-:W-:Y:S05]  /*6d50*/  BRA `(.L_x_102) ;  /* 0xffffffc4000c7947 */ /* 0x000fea000383ffff */
.L_x_59:
[----:B------:R-:W-:-:S07]  /*6d60*/  IMAD.MOV.U32 R8, RZ, RZ, R9 ;  /* 0x000000ffff087224 */ /* 0x000fce00078e0009 */
.L_x_103:
[----:B-1----:R1:W2:Y:S02]  /*6d70*/  SYNCS.PHASECHK.TRANS64.TRYWAIT P0, [R2+URZ+0x8], R9 ;  /* 0x00000809020075a7 */ /* 0x0022a400080011ff */
[----:B--2---:R-:W-:Y:S05]  /*6d80*/  @!P0 NANOSLEEP.SYNCS 0x989680 ;  /* 0x009896800000895d */ /* 0x004fea0003900000 */
[----:B------:R-:W2:Y:S02]  /*6d90*/  @!P0 SYNCS.PHASECHK.TRANS64 P0, [R2+URZ+0x8], R9 ;  /* 0x00000809020085a7 */ /* 0x000ea400080010ff */
[----:B--2---:R-:W-:Y:S05]  /*6da0*/  @!P0 BRA `(.L_x_103) ;  /* 0xfffffffc00f08947 */ /* 0x004fea000383ffff */
[----:B------:R-:W-:Y:S05]  /*6db0*/  BRA `(.L_x_104) ;  /* 0xffffffcc00c47947 */ /* 0x000fea000383ffff */
.L_x_66:
[----:B------:R-:W-:Y:S01]  /*6dc0*/  BSSY B1, `(.L_x_105) ;  /* 0x0000007000017945 */ /* 0x000fe20003800000 */
[----:B------:R-:W-:Y:S02]  /*6dd0*/  IMAD.MOV.U32 R213, RZ, RZ, 0x2 ;  /* 0x00000002ffd57424 */ /* 0x000fe400078e00ff */
[----:B------:R-:W-:Y:S02]  /*6de0*/  IMAD.MOV.U32 R215, RZ, RZ, 0x1f ;  /* 0x0000001fffd77424 */ /* 0x000fe400078e00ff */
[----:B------:R-:W-:-:S07]  /*6df0*/  IMAD.MOV.U32 R170, RZ, RZ, 0xf ;  /* 0x0000000fffaa7424 */ /* 0x000fce00078e00ff */
[----:B---3--:R-:W-:Y:S05]  /*6e00*/  WARPSYNC.COLLECTIVE R170, `(.L_x_106) ;  /* 0x00000000aa087348 */ /* 0x008fea0003c00000 */
[----:B------:R1:W2:Y:S02]  /*6e10*/  SHFL.BFLY P3, R171, R10, R213, R215 ;  /* 0x0c0000d50aab7389 */ /* 0x0002a400000600d7 */
[----:B-12---:R-:W-:Y:S05]  /*6e20*/  ENDCOLLECTIVE ;  /* 0x000000000000791b */ /* 0x006fea0003800000 */
.L_x_106:
[----:B------:R-:W-:Y:S05]  /*6e30*/  BSYNC B1 ;  /* 0x0000000000017941 */ /* 0x000fea0003800000 */
.L_x_105:
[----:B------:R-:W-:Y:S02]  /*6e40*/  IMAD.MOV.U32 R9, RZ, RZ, R171 ;  /* 0x000000ffff097224 */ /* 0x000fe400078e00ab */
[----:B------:R-:W-:Y:S02]  /*6e50*/  IMAD.MOV.U32 R213, RZ, RZ, 0x1 ;  /* 0x00000001ffd57424 */ /* 0x000fe400078e00ff */
[----:B------:R-:W-:Y:S01]  /*6e60*/  IMAD.MOV.U32 R215, RZ, RZ, 0x1f ;  /* 0x0000001fffd77424 */ /* 0x000fe200078e00ff */
[----:B------:R-:W-:Y:S01]  /*6e70*/  FMNMX R168, R10, R9, !PT ;  /* 0x000000090aa87209 */ /* 0x000fe20007800000 */
[----:B------:R-:W-:-:S04]  /*6e80*/  IMAD.MOV.U32 R170, RZ, RZ, 0xf ;  /* 0x0000000fffaa7424 */ /* 0x000fc800078e00ff */
[----:B------:R-:W-:-:S07]  /*6e90*/  IMAD.MOV.U32 R10, RZ, RZ, R168 ;  /* 0x000000ffff0a7224 */ /* 0x000fce00078e00a8 */
[----:B------:R-:W-:Y:S05]  /*6ea0*/  WARPSYNC.COLLECTIVE R170, `(.L_x_107) ;  /* 0x00000000aa087348 */ /* 0x000fea0003c00000 */
[----:B------:R1:W2:Y:S02]  /*6eb0*/  SHFL.BFLY P3, R171, R10, R213, R215 ;  /* 0x0c0000d50aab7389 */ /* 0x0002a400000600d7 */
[----:B-12---:R-:W-:Y:S05]  /*6ec0*/  ENDCOLLECTIVE ;  /* 0x000000000000791b */ /* 0x006fea0003800000 */
.L_x_107:
[----:B------:R-:W-:Y:S02]  /*6ed0*/  IMAD.MOV.U32 R213, RZ, RZ, 0x2 ;  /* 0x00000002ffd57424 */ /* 0x000fe400078e00ff */
[----:B------:R-:W-:-:S05]  /*6ee0*/  IMAD.MOV.U32 R9, RZ, RZ, R171 ;  /* 0x000000ffff097224 */ /* 0x000fca00078e00ab */
[----:B------:R-:W-:-:S04]  /*6ef0*/  FMNMX R8, R168, R9, !PT ;  /* 0x00000009a8087209 */ /* 0x000fc80007800000 */
        /* <DEDUP_REMOVED lines=12> */
[----:B------:R-:W3:Y:S01]  /*6fc0*/  MUFU.EX2 R216, R11 ;  /* 0x0000000b00d87308 */ /* 0x000ee20000000800 */
[----:B-1----:R-:W-:-:S07]  /*6fd0*/  FADD R10, RZ, R192 ;  /* 0x000000c0ff0a7221 */ /* 0x002fce0000000000 */
[----:B------:R-:W1:Y:S01]  /*6fe0*/  MUFU.EX2 R217, R217 ;  /* 0x000000d900d97308 */ /* 0x000e620000000800 */
[----:B--2---:R-:W-:-:S04]  /*6ff0*/  FADD R171, R193, R10 ;  /* 0x0000000ac1ab7221 */ /* 0x004fc80000000000 */
[----:B---3--:R-:W-:-:S04]  /*7000*/  FADD R10, R216, R171 ;  /* 0x000000abd80a7221 */ /* 0x008fc80000000000 */
[----:B-1----:R-:W-:-:S07]  /*7010*/  FADD R10, R217, R10 ;  /* 0x0000000ad90a7221 */ /* 0x002fce0000000000 */
[----:B------:R-:W-:Y:S05]  /*7020*/  WARPSYNC.COLLECTIVE R170, `(.L_x_108) ;  /* 0x00000000aa087348 */ /* 0x000fea0003c00000 */
[----:B------:R1:W2:Y:S02]  /*7030*/  SHFL.BFLY P3, R171, R10, R213, R215 ;  /* 0x0c0000d50aab7389 */ /* 0x0002a400000600d7 */
[----:B-12---:R-:W-:Y:S05]  /*7040*/  ENDCOLLECTIVE ;  /* 0x000000000000791b */ /* 0x006fea0003800000 */
.L_x_108:
[----:B------:R-:W-:Y:S02]  /*7050*/  IMAD.MOV.U32 R213, RZ, RZ, 0x1 ;  /* 0x00000001ffd57424 */ /* 0x000fe400078e00ff */
[----:B------:R-:W-:-:S04]  /*7060*/  IMAD.MOV.U32 R169, RZ, RZ, R171 ;  /* 0x000000ffffa97224 */ /* 0x000fc800078e00ab */
[----:B------:R-:W-:-:S04]  /*7070*/  FADD R169, R10, R169 ;  /* 0x000000a90aa97221 */ /* 0x000fc80000000000 */
[----:B------:R-:W-:-:S07]  /*7080*/  IMAD.MOV.U32 R10, RZ, RZ, R169 ;  /* 0x000000ffff0a7224 */ /* 0x000fce00078e00a9 */
[----:B------:R-:W-:Y:S05]  /*7090*/  WARPSYNC.COLLECTIVE R170, `(.L_x_109) ;  /* 0x00000000aa087348 */ /* 0x000fea0003c00000 */
[----:B------:R1:W2:Y:S02]  /*70a0*/  SHFL.BFLY P3, R171, R10, R213, R215 ;  /* 0x0c0000d50aab7389 */ /* 0x0002a400000600d7 */
[----:B-12---:R-:W-:Y:S05]  /*70b0*/  ENDCOLLECTIVE ;  /* 0x000000000000791b */ /* 0x006fea0003800000 */
.L_x_109:
[----:B------:R-:W-:Y:S01]  /*70c0*/  IMAD.MOV.U32 R168, RZ, RZ, R171 ;  /* 0x000000ffffa87224 */ /* 0x000fe200078e00ab */
[----:B------:R-:W-:Y:S06]  /*70d0*/  BRA `(.L_x_110) ;  /* 0xffffffd400387947 */ /* 0x000fec000383ffff */
.L_x_70:
[----:B------:R-:W-:-:S07]  /*70e0*/  IMAD.MOV.U32 R8, RZ, RZ, R9 ;  /* 0x000000ffff087224 */ /* 0x000fce00078e0009 */
.L_x_111:
[----:B--2---:R2:W4:Y:S02]  /*70f0*/  SYNCS.PHASECHK.TRANS64.TRYWAIT P0, [R2+URZ+0x10], R9 ;  /* 0x00001009020075a7 */ /* 0x00452400080011ff */
[----:B----4-:R-:W-:Y:S05]  /*7100*/  @!P0 NANOSLEEP.SYNCS 0x989680 ;  /* 0x009896800000895d */ /* 0x010fea0003900000 */
[----:B------:R-:W4:Y:S02]  /*7110*/  @!P0 SYNCS.PHASECHK.TRANS64 P0, [R2+URZ+0x10], R9 ;  /* 0x00001009020085a7 */ /* 0x000f2400080010ff */
[----:B----4-:R-:W-:Y:S05]  /*7120*/  @!P0 BRA `(.L_x_111) ;  /* 0xfffffffc00f08947 */ /* 0x010fea000383ffff */
[----:B------:R-:W-:Y:S05]  /*7130*/  BRA `(.L_x_69) ;  /* 0xffffffd800607947 */ /* 0x000fea000383ffff */
.L_x_112:
[----:B------:R-:W-:-:S00]  /*7140*/  BRA `(.L_x_112) ;  /* 0xfffffffc00fc7947 */ /* 0x000fc0000383ffff */
[----:B------:R-:W-:-:S00]  /*7150*/  NOP ;  /* 0x0000000000007918 */ /* 0x000fc00000000000 */
        /* <DEDUP_REMOVED lines=10> */
.L_x_113:


//--------------------- .nv.shared.kernel_cutlass_kernel_cudnnnative_sparse_attentionselectionNSA_select_attn_fwd_hmmaHopperSelectAttentionFwd_object_at__CopyAtom_ThrID10_TVLayoutSrc112801_TVLayoutDst112801_Valuetypebf16_t_0 --------------------------
	.section	.nv.shared.kernel_cutlass_kernel_cudnnnative_sparse_attentionselectionNSA_select_attn_fwd_hmmaHopperSelectAttentionFwd_object_at__CopyAtom_ThrID10_TVLayoutSrc112801_TVLayoutDst112801_Valuetypebf16_t_0,"aw",@nobits
	.sectionflags	@""
	.align	1024
	.zero		1024


//--------------------- .nv.shared.reserved.0     --------------------------
	.section	.nv.shared.reserved.0,"aw",@nobits
	.weak		__nv_reservedSMEM_offset_0_alias
	.size		__nv_reservedSMEM_offset_0_alias, 0, 64
	.other		__nv_reservedSMEM_offset_0_alias,@"STO_CUDA_RESERVED_SHARED STV_DEFAULT"
__nv_reservedSMEM_offset_0_alias:
	.zero		0
	.zero		64


//--------------------- .nv.constant0.kernel_cutlass_kernel_cudnnnative_sparse_attentionselectionNSA_select_attn_fwd_hmmaHopperSelectAttentionFwd_object_at__CopyAtom_ThrID10_TVLayoutSrc112801_TVLayoutDst112801_Valuetypebf16_t_0 --------------------------
	.section	.nv.constant0.kernel_cutlass_kernel_cudnnnative_sparse_attentionselectionNSA_select_attn_fwd_hmmaHopperSelectAttentionFwd_object_at__CopyAtom_ThrID10_TVLayoutSrc112801_TVLayoutDst112801_Valuetypebf16_t_0,"a",@progbits
	.sectionflags	@""
	.align	4
.nv.constant0.kernel_cutlass_kernel_cudnnnative_sparse_attentionselectionNSA_select_attn_fwd_hmmaHopperSelectAttentionFwd_object_at__CopyAtom_ThrID10_TVLayoutSrc112801_TVLayoutDst112801_Valuetypebf16_t_0:
	.zero		1452


//--------------------- SYMBOLS --------------------------

	.type		.nv.reservedSmem.offset0,@object
	.size		.nv.reservedSmem.offset0,0x4
	.type		.nv.reservedSmem.cap,@object
	.size		.nv.reservedSmem.cap,0x4
